//
// Generated by NVIDIA NVVM Compiler
//
// Compiler Build ID: CL-36424714
// Cuda compilation tools, release 13.0, V13.0.88
// Based on NVVM 20.0.0
//

.version 9.0
.target sm_100
.address_size 64

	// .globl	_Z20matrixMultiplicationPPiS0_i
.extern .func  (.param .b64 func_retval0) malloc
(
	.param .b64 malloc_param_0
)
;

.visible .entry _Z20matrixMultiplicationPPiS0_i(
	.param .u64 .ptr .align 1 _Z20matrixMultiplicationPPiS0_i_param_0,
	.param .u64 .ptr .align 1 _Z20matrixMultiplicationPPiS0_i_param_1,
	.param .u32 _Z20matrixMultiplicationPPiS0_i_param_2
)
{
	.reg .pred 	%p<20>;
	.reg .b32 	%r<159>;
	.reg .b64 	%rd<145>;

	ld.param.u64 	%rd20, [_Z20matrixMultiplicationPPiS0_i_param_0];
	ld.param.u64 	%rd21, [_Z20matrixMultiplicationPPiS0_i_param_1];
	ld.param.u32 	%r42, [_Z20matrixMultiplicationPPiS0_i_param_2];
	cvta.to.global.u64 	%rd1, %rd21;
	mul.wide.s32 	%rd22, %r42, 8;
	{ // callseq 0, 0
	.param .b64 param0;
	st.param.b64 	[param0], %rd22;
	.param .b64 retval0;
	call.uni (retval0), 
	malloc, 
	(
	param0
	);
	ld.param.b64 	%rd23, [retval0];
	} // callseq 0
	setp.lt.s32 	%p1, %r42, 1;
	@%p1 bra 	$L__BB0_12;
	mul.wide.s32 	%rd3, %r42, 4;
	and.b32  	%r1, %r42, 7;
	setp.lt.u32 	%p2, %r42, 8;
	mov.b32 	%r143, 0;
	@%p2 bra 	$L__BB0_4;
	and.b32  	%r143, %r42, 2147483640;
	neg.s32 	%r141, %r143;
	add.s64 	%rd140, %rd23, 32;
$L__BB0_3:
	.pragma "nounroll";
	{ // callseq 1, 0
	.param .b64 param0;
	st.param.b64 	[param0], %rd3;
	.param .b64 retval0;
	call.uni (retval0), 
	malloc, 
	(
	param0
	);
	ld.param.b64 	%rd24, [retval0];
	} // callseq 1
	st.u64 	[%rd140+-32], %rd24;
	{ // callseq 2, 0
	.param .b64 param0;
	st.param.b64 	[param0], %rd3;
	.param .b64 retval0;
	call.uni (retval0), 
	malloc, 
	(
	param0
	);
	ld.param.b64 	%rd26, [retval0];
	} // callseq 2
	st.u64 	[%rd140+-24], %rd26;
	{ // callseq 3, 0
	.param .b64 param0;
	st.param.b64 	[param0], %rd3;
	.param .b64 retval0;
	call.uni (retval0), 
	malloc, 
	(
	param0
	);
	ld.param.b64 	%rd28, [retval0];
	} // callseq 3
	st.u64 	[%rd140+-16], %rd28;
	{ // callseq 4, 0
	.param .b64 param0;
	st.param.b64 	[param0], %rd3;
	.param .b64 retval0;
	call.uni (retval0), 
	malloc, 
	(
	param0
	);
	ld.param.b64 	%rd30, [retval0];
	} // callseq 4
	st.u64 	[%rd140+-8], %rd30;
	{ // callseq 5, 0
	.param .b64 param0;
	st.param.b64 	[param0], %rd3;
	.param .b64 retval0;
	call.uni (retval0), 
	malloc, 
	(
	param0
	);
	ld.param.b64 	%rd32, [retval0];
	} // callseq 5
	st.u64 	[%rd140], %rd32;
	{ // callseq 6, 0
	.param .b64 param0;
	st.param.b64 	[param0], %rd3;
	.param .b64 retval0;
	call.uni (retval0), 
	malloc, 
	(
	param0
	);
	ld.param.b64 	%rd34, [retval0];
	} // callseq 6
	st.u64 	[%rd140+8], %rd34;
	{ // callseq 7, 0
	.param .b64 param0;
	st.param.b64 	[param0], %rd3;
	.param .b64 retval0;
	call.uni (retval0), 
	malloc, 
	(
	param0
	);
	ld.param.b64 	%rd36, [retval0];
	} // callseq 7
	st.u64 	[%rd140+16], %rd36;
	{ // callseq 8, 0
	.param .b64 param0;
	st.param.b64 	[param0], %rd3;
	.param .b64 retval0;
	call.uni (retval0), 
	malloc, 
	(
	param0
	);
	ld.param.b64 	%rd38, [retval0];
	} // callseq 8
	st.u64 	[%rd140+24], %rd38;
	add.s32 	%r141, %r141, 8;
	add.s64 	%rd140, %rd140, 64;
	setp.ne.s32 	%p3, %r141, 0;
	@%p3 bra 	$L__BB0_3;
$L__BB0_4:
	setp.eq.s32 	%p4, %r1, 0;
	@%p4 bra 	$L__BB0_12;
	and.b32  	%r7, %r42, 3;
	setp.lt.u32 	%p5, %r1, 4;
	@%p5 bra 	$L__BB0_7;
	{ // callseq 9, 0
	.param .b64 param0;
	st.param.b64 	[param0], %rd3;
	.param .b64 retval0;
	call.uni (retval0), 
	malloc, 
	(
	param0
	);
	ld.param.b64 	%rd40, [retval0];
	} // callseq 9
	mul.wide.u32 	%rd42, %r143, 8;
	add.s64 	%rd43, %rd23, %rd42;
	st.u64 	[%rd43], %rd40;
	{ // callseq 10, 0
	.param .b64 param0;
	st.param.b64 	[param0], %rd3;
	.param .b64 retval0;
	call.uni (retval0), 
	malloc, 
	(
	param0
	);
	ld.param.b64 	%rd44, [retval0];
	} // callseq 10
	st.u64 	[%rd43+8], %rd44;
	{ // callseq 11, 0
	.param .b64 param0;
	st.param.b64 	[param0], %rd3;
	.param .b64 retval0;
	call.uni (retval0), 
	malloc, 
	(
	param0
	);
	ld.param.b64 	%rd46, [retval0];
	} // callseq 11
	st.u64 	[%rd43+16], %rd46;
	{ // callseq 12, 0
	.param .b64 param0;
	st.param.b64 	[param0], %rd3;
	.param .b64 retval0;
	call.uni (retval0), 
	malloc, 
	(
	param0
	);
	ld.param.b64 	%rd48, [retval0];
	} // callseq 12
	st.u64 	[%rd43+24], %rd48;
	add.s32 	%r143, %r143, 4;
$L__BB0_7:
	setp.eq.s32 	%p6, %r7, 0;
	@%p6 bra 	$L__BB0_12;
	setp.eq.s32 	%p7, %r7, 1;
	@%p7 bra 	$L__BB0_10;
	{ // callseq 13, 0
	.param .b64 param0;
	st.param.b64 	[param0], %rd3;
	.param .b64 retval0;
	call.uni (retval0), 
	malloc, 
	(
	param0
	);
	ld.param.b64 	%rd50, [retval0];
	} // callseq 13
	mul.wide.u32 	%rd52, %r143, 8;
	add.s64 	%rd53, %rd23, %rd52;
	st.u64 	[%rd53], %rd50;
	{ // callseq 14, 0
	.param .b64 param0;
	st.param.b64 	[param0], %rd3;
	.param .b64 retval0;
	call.uni (retval0), 
	malloc, 
	(
	param0
	);
	ld.param.b64 	%rd54, [retval0];
	} // callseq 14
	st.u64 	[%rd53+8], %rd54;
	add.s32 	%r143, %r143, 2;
$L__BB0_10:
	and.b32  	%r44, %r42, 1;
	setp.eq.b32 	%p8, %r44, 1;
	not.pred 	%p9, %p8;
	@%p9 bra 	$L__BB0_12;
	{ // callseq 15, 0
	.param .b64 param0;
	st.param.b64 	[param0], %rd3;
	.param .b64 retval0;
	call.uni (retval0), 
	malloc, 
	(
	param0
	);
	ld.param.b64 	%rd56, [retval0];
	} // callseq 15
	mul.wide.u32 	%rd58, %r143, 8;
	add.s64 	%rd59, %rd23, %rd58;
	st.u64 	[%rd59], %rd56;
$L__BB0_12:
	mov.u32 	%r45, %ctaid.y;
	mov.u32 	%r46, %ntid.y;
	mov.u32 	%r47, %tid.y;
	mad.lo.s32 	%r12, %r45, %r46, %r47;
	mov.u32 	%r48, %ctaid.x;
	mov.u32 	%r49, %ntid.x;
	mov.u32 	%r50, %tid.x;
	mad.lo.s32 	%r13, %r48, %r49, %r50;
	max.s32 	%r51, %r12, %r13;
	setp.ge.s32 	%p10, %r51, %r42;
	@%p10 bra 	$L__BB0_27;
	setp.lt.s32 	%p11, %r42, 1;
	mov.b32 	%r158, 0;
	@%p11 bra 	$L__BB0_26;
	cvta.to.global.u64 	%rd60, %rd20;
	mul.wide.u32 	%rd61, %r12, 8;
	add.s64 	%rd62, %rd60, %rd61;
	ld.global.u64 	%rd7, [%rd62];
	and.b32  	%r14, %r42, 15;
	setp.lt.u32 	%p12, %r42, 16;
	mov.b32 	%r151, 0;
	mov.u32 	%r158, %r151;
	@%p12 bra 	$L__BB0_17;
	and.b32  	%r151, %r42, 2147483632;
	neg.s32 	%r145, %r151;
	add.s64 	%rd142, %rd7, 32;
	add.s64 	%rd141, %rd1, 64;
	mov.b32 	%r158, 0;
	mul.wide.s32 	%rd64, %r13, 4;
$L__BB0_16:
	.pragma "nounroll";
	ld.u32 	%r56, [%rd142+-32];
	ld.global.u64 	%rd63, [%rd141+-64];
	add.s64 	%rd65, %rd63, %rd64;
	ld.u32 	%r57, [%rd65];
	mad.lo.s32 	%r58, %r57, %r56, %r158;
	ld.u32 	%r59, [%rd142+-28];
	ld.global.u64 	%rd66, [%rd141+-56];
	add.s64 	%rd67, %rd66, %rd64;
	ld.u32 	%r60, [%rd67];
	mad.lo.s32 	%r61, %r60, %r59, %r58;
	ld.u32 	%r62, [%rd142+-24];
	ld.global.u64 	%rd68, [%rd141+-48];
	add.s64 	%rd69, %rd68, %rd64;
	ld.u32 	%r63, [%rd69];
	mad.lo.s32 	%r64, %r63, %r62, %r61;
	ld.u32 	%r65, [%rd142+-20];
	ld.global.u64 	%rd70, [%rd141+-40];
	add.s64 	%rd71, %rd70, %rd64;
	ld.u32 	%r66, [%rd71];
	mad.lo.s32 	%r67, %r66, %r65, %r64;
	ld.u32 	%r68, [%rd142+-16];
	ld.global.u64 	%rd72, [%rd141+-32];
	add.s64 	%rd73, %rd72, %rd64;
	ld.u32 	%r69, [%rd73];
	mad.lo.s32 	%r70, %r69, %r68, %r67;
	ld.u32 	%r71, [%rd142+-12];
	ld.global.u64 	%rd74, [%rd141+-24];
	add.s64 	%rd75, %rd74, %rd64;
	ld.u32 	%r72, [%rd75];
	mad.lo.s32 	%r73, %r72, %r71, %r70;
	ld.u32 	%r74, [%rd142+-8];
	ld.global.u64 	%rd76, [%rd141+-16];
	add.s64 	%rd77, %rd76, %rd64;
	ld.u32 	%r75, [%rd77];
	mad.lo.s32 	%r76, %r75, %r74, %r73;
	ld.u32 	%r77, [%rd142+-4];
	ld.global.u64 	%rd78, [%rd141+-8];
	add.s64 	%rd79, %rd78, %rd64;
	ld.u32 	%r78, [%rd79];
	mad.lo.s32 	%r79, %r78, %r77, %r76;
	ld.u32 	%r80, [%rd142];
	ld.global.u64 	%rd80, [%rd141];
	add.s64 	%rd81, %rd80, %rd64;
	ld.u32 	%r81, [%rd81];
	mad.lo.s32 	%r82, %r81, %r80, %r79;
	ld.u32 	%r83, [%rd142+4];
	ld.global.u64 	%rd82, [%rd141+8];
	add.s64 	%rd83, %rd82, %rd64;
	ld.u32 	%r84, [%rd83];
	mad.lo.s32 	%r85, %r84, %r83, %r82;
	ld.u32 	%r86, [%rd142+8];
	ld.global.u64 	%rd84, [%rd141+16];
	add.s64 	%rd85, %rd84, %rd64;
	ld.u32 	%r87, [%rd85];
	mad.lo.s32 	%r88, %r87, %r86, %r85;
	ld.u32 	%r89, [%rd142+12];
	ld.global.u64 	%rd86, [%rd141+24];
	add.s64 	%rd87, %rd86, %rd64;
	ld.u32 	%r90, [%rd87];
	mad.lo.s32 	%r91, %r90, %r89, %r88;
	ld.u32 	%r92, [%rd142+16];
	ld.global.u64 	%rd88, [%rd141+32];
	add.s64 	%rd89, %rd88, %rd64;
	ld.u32 	%r93, [%rd89];
	mad.lo.s32 	%r94, %r93, %r92, %r91;
	ld.u32 	%r95, [%rd142+20];
	ld.global.u64 	%rd90, [%rd141+40];
	add.s64 	%rd91, %rd90, %rd64;
	ld.u32 	%r96, [%rd91];
	mad.lo.s32 	%r97, %r96, %r95, %r94;
	ld.u32 	%r98, [%rd142+24];
	ld.global.u64 	%rd92, [%rd141+48];
	add.s64 	%rd93, %rd92, %rd64;
	ld.u32 	%r99, [%rd93];
	mad.lo.s32 	%r100, %r99, %r98, %r97;
	ld.u32 	%r101, [%rd142+28];
	ld.global.u64 	%rd94, [%rd141+56];
	add.s64 	%rd95, %rd94, %rd64;
	ld.u32 	%r102, [%rd95];
	mad.lo.s32 	%r158, %r102, %r101, %r100;
	add.s32 	%r145, %r145, 16;
	add.s64 	%rd142, %rd142, 64;
	add.s64 	%rd141, %rd141, 128;
	setp.ne.s32 	%p13, %r145, 0;
	@%p13 bra 	$L__BB0_16;
$L__BB0_17:
	setp.eq.s32 	%p14, %r14, 0;
	@%p14 bra 	$L__BB0_26;
	and.b32  	%r24, %r42, 7;
	setp.lt.u32 	%p15, %r14, 8;
	@%p15 bra 	$L__BB0_20;
	mul.wide.u32 	%rd96, %r151, 4;
	add.s64 	%rd97, %rd7, %rd96;
	ld.u32 	%r104, [%rd97];
	mul.wide.u32 	%rd98, %r151, 8;
	add.s64 	%rd99, %rd1, %rd98;
	ld.global.u64 	%rd100, [%rd99];
	mul.wide.s32 	%rd101, %r13, 4;
	add.s64 	%rd102, %rd100, %rd101;
	ld.u32 	%r105, [%rd102];
	mad.lo.s32 	%r106, %r105, %r104, %r158;
	ld.u32 	%r107, [%rd97+4];
	ld.global.u64 	%rd103, [%rd99+8];
	add.s64 	%rd104, %rd103, %rd101;
	ld.u32 	%r108, [%rd104];
	mad.lo.s32 	%r109, %r108, %r107, %r106;
	ld.u32 	%r110, [%rd97+8];
	ld.global.u64 	%rd105, [%rd99+16];
	add.s64 	%rd106, %rd105, %rd101;
	ld.u32 	%r111, [%rd106];
	mad.lo.s32 	%r112, %r111, %r110, %r109;
	ld.u32 	%r113, [%rd97+12];
	ld.global.u64 	%rd107, [%rd99+24];
	add.s64 	%rd108, %rd107, %rd101;
	ld.u32 	%r114, [%rd108];
	mad.lo.s32 	%r115, %r114, %r113, %r112;
	ld.u32 	%r116, [%rd97+16];
	ld.global.u64 	%rd109, [%rd99+32];
	add.s64 	%rd110, %rd109, %rd101;
	ld.u32 	%r117, [%rd110];
	mad.lo.s32 	%r118, %r117, %r116, %r115;
	ld.u32 	%r119, [%rd97+20];
	ld.global.u64 	%rd111, [%rd99+40];
	add.s64 	%rd112, %rd111, %rd101;
	ld.u32 	%r120, [%rd112];
	mad.lo.s32 	%r121, %r120, %r119, %r118;
	ld.u32 	%r122, [%rd97+24];
	ld.global.u64 	%rd113, [%rd99+48];
	add.s64 	%rd114, %rd113, %rd101;
	ld.u32 	%r123, [%rd114];
	mad.lo.s32 	%r124, %r123, %r122, %r121;
	ld.u32 	%r125, [%rd97+28];
	ld.global.u64 	%rd115, [%rd99+56];
	add.s64 	%rd116, %rd115, %rd101;
	ld.u32 	%r126, [%rd116];
	mad.lo.s32 	%r158, %r126, %r125, %r124;
	add.s32 	%r151, %r151, 8;
$L__BB0_20:
	setp.eq.s32 	%p16, %r24, 0;
	@%p16 bra 	$L__BB0_26;
	and.b32  	%r30, %r42, 3;
	setp.lt.u32 	%p17, %r24, 4;
	@%p17 bra 	$L__BB0_23;
	mul.wide.u32 	%rd117, %r151, 4;
	add.s64 	%rd118, %rd7, %rd117;
	ld.u32 	%r128, [%rd118];
	mul.wide.u32 	%rd119, %r151, 8;
	add.s64 	%rd120, %rd1, %rd119;
	ld.global.u64 	%rd121, [%rd120];
	mul.wide.s32 	%rd122, %r13, 4;
	add.s64 	%rd123, %rd121, %rd122;
	ld.u32 	%r129, [%rd123];
	mad.lo.s32 	%r130, %r129, %r128, %r158;
	ld.u32 	%r131, [%rd118+4];
	ld.global.u64 	%rd124, [%rd120+8];
	add.s64 	%rd125, %rd124, %rd122;
	ld.u32 	%r132, [%rd125];
	mad.lo.s32 	%r133, %r132, %r131, %r130;
	ld.u32 	%r134, [%rd118+8];
	ld.global.u64 	%rd126, [%rd120+16];
	add.s64 	%rd127, %rd126, %rd122;
	ld.u32 	%r135, [%rd127];
	mad.lo.s32 	%r136, %r135, %r134, %r133;
	ld.u32 	%r137, [%rd118+12];
	ld.global.u64 	%rd128, [%rd120+24];
	add.s64 	%rd129, %rd128, %rd122;
	ld.u32 	%r138, [%rd129];
	mad.lo.s32 	%r158, %r138, %r137, %r136;
	add.s32 	%r151, %r151, 4;
$L__BB0_23:
	setp.eq.s32 	%p18, %r30, 0;
	@%p18 bra 	$L__BB0_26;
	mul.wide.u32 	%rd130, %r151, 8;
	add.s64 	%rd144, %rd1, %rd130;
	mul.wide.u32 	%rd131, %r151, 4;
	add.s64 	%rd143, %rd7, %rd131;
	neg.s32 	%r156, %r30;
	mul.wide.s32 	%rd133, %r13, 4;
$L__BB0_25:
	.pragma "nounroll";
	ld.u32 	%r139, [%rd143];
	ld.global.u64 	%rd132, [%rd144];
	add.s64 	%rd134, %rd132, %rd133;
	ld.u32 	%r140, [%rd134];
	mad.lo.s32 	%r158, %r140, %r139, %r158;
	add.s64 	%rd144, %rd144, 8;
	add.s64 	%rd143, %rd143, 4;
	add.s32 	%r156, %r156, 1;
	setp.ne.s32 	%p19, %r156, 0;
	@%p19 bra 	$L__BB0_25;
$L__BB0_26:
	mul.wide.u32 	%rd135, %r12, 8;
	add.s64 	%rd136, %rd23, %rd135;
	ld.u64 	%rd137, [%rd136];
	mul.wide.s32 	%rd138, %r13, 4;
	add.s64 	%rd139, %rd137, %rd138;
	st.u32 	[%rd139], %r158;
$L__BB0_27:
	ret;

}


// ===== COMPILED SASS (sm_100) =====

	.target	sm_100

	.elftype	@"ET_EXEC"


//--------------------- .note.nv.tkinfo           --------------------------
	.section	.note.nv.tkinfo,"",@"SHT_NOTE"
	.sectionflags	@"SHF_NOTE_NV_TKINFO"
	.tkinfo
        /*0018*/ 	.word	0x00000002
        /*0030*/ 	.string	""
        /*0030*/ 	.string	"ptxas"
        /*0030*/ 	.string	"Cuda compilation tools, release 13.0, V13.0.88"
        /*0030*/ 	.string	"Build cuda_13.0.r13.0/compiler.36424714_0"
        /*0030*/ 	.string	"-arch sm_100 -m 64 "



//--------------------- .note.nv.cuinfo           --------------------------
	.section	.note.nv.cuinfo,"",@"SHT_NOTE"
	.sectionflags	@"SHF_NOTE_NV_CUINFO"
        /*0018*/ 	.short	0x0002
        /*001a*/ 	.short	0x0064
        /*001c*/ 	.short	0x0082
	.zero		2


//--------------------- .nv.info                  --------------------------
	.section	.nv.info,"",@"SHT_CUDA_INFO"
	.align	4


	//----- nvinfo : EIATTR_REGCOUNT
	.align		4
        /*0000*/ 	.byte	0x04, 0x2f
        /*0002*/ 	.short	(.L_1 - .L_0)
	.align		4
.L_0:
        /*0004*/ 	.word	index@(_Z20matrixMultiplicationPPiS0_i)
        /*0008*/ 	.word	0x00000020


	//----- nvinfo : EIATTR_FRAME_SIZE
	.align		4
.L_1:
        /*000c*/ 	.byte	0x04, 0x11
        /*000e*/ 	.short	(.L_3 - .L_2)
	.align		4
.L_2:
        /*0010*/ 	.word	index@(_Z20matrixMultiplicationPPiS0_i)
        /*0014*/ 	.word	0x00000000


	//----- nvinfo : EIATTR_MIN_STACK_SIZE
	.align		4
.L_3:
        /*0018*/ 	.byte	0x04, 0x12
        /*001a*/ 	.short	(.L_5 - .L_4)
	.align		4
.L_4:
        /*001c*/ 	.word	index@(_Z20matrixMultiplicationPPiS0_i)
        /*0020*/ 	.word	0x00000000
.L_5:


//--------------------- .nv.compat                --------------------------
	.section	.nv.compat,"",@"SHT_CUDA_COMPAT_INFO"
	.align	4
        /*0000*/ 	.byte	0x02, 0x09, 0x00, 0x00, 0x02, 0x02, 0x01, 0x00, 0x02, 0x05, 0x05, 0x00, 0x03, 0x07, 0x01, 0x01
        /*0010*/ 	.byte	0x02, 0x03, 0x00, 0x00, 0x02, 0x06, 0x01, 0x00, 0x04, 0x0b, 0x08, 0x00, 0x09, 0x00, 0x00, 0x00
        /*0020*/ 	.byte	0x00, 0x00, 0x00, 0x00


//--------------------- .nv.info._Z20matrixMultiplicationPPiS0_i --------------------------
	.section	.nv.info._Z20matrixMultiplicationPPiS0_i,"",@"SHT_CUDA_INFO"
	.sectionflags	@""
	.align	4


	//----- nvinfo : EIATTR_CUDA_API_VERSION
	.align		4
        /*0000*/ 	.byte	0x04, 0x37
        /*0002*/ 	.short	(.L_7 - .L_6)
.L_6:
        /*0004*/ 	.word	0x00000082


	//----- nvinfo : EIATTR_KPARAM_INFO
	.align		4
.L_7:
        /*0008*/ 	.byte	0x04, 0x17
        /*000a*/ 	.short	(.L_9 - .L_8)
.L_8:
        /*000c*/ 	.word	0x00000000
        /*0010*/ 	.short	0x0002
        /*0012*/ 	.short	0x0010
        /*0014*/ 	.byte	0x00, 0xf0, 0x11, 0x00


	//----- nvinfo : EIATTR_KPARAM_INFO
	.align		4
.L_9:
        /*0018*/ 	.byte	0x04, 0x17
        /*001a*/ 	.short	(.L_11 - .L_10)
.L_10:
        /*001c*/ 	.word	0x00000000
        /*0020*/ 	.short	0x0001
        /*0022*/ 	.short	0x0008
        /*0024*/ 	.byte	0x00, 0xf5, 0x21, 0x00


	//----- nvinfo : EIATTR_KPARAM_INFO
	.align		4
.L_11:
        /*0028*/ 	.byte	0x04, 0x17
        /*002a*/ 	.short	(.L_13 - .L_12)
.L_12:
        /*002c*/ 	.word	0x00000000
        /*0030*/ 	.short	0x0000
        /*0032*/ 	.short	0x0000
        /*0034*/ 	.byte	0x00, 0xf5, 0x21, 0x00


	//----- nvinfo : EIATTR_SPARSE_MMA_MASK
	.align		4
.L_13:
        /*0038*/ 	.byte	0x03, 0x50
        /*003a*/ 	.short	0x0000


	//----- nvinfo : EIATTR_MAXREG_COUNT
	.align		4
        /*003c*/ 	.byte	0x03, 0x1b
        /*003e*/ 	.short	0x00ff


	//----- nvinfo : EIATTR_EXTERNS
	.align		4
        /*0040*/ 	.byte	0x04, 0x0f
        /*0042*/ 	.short	(.L_15 - .L_14)


	//   ....[0]....
	.align		4
.L_14:
        /*0044*/ 	.word	index@(malloc)


	//----- nvinfo : EIATTR_MERCURY_ISA_VERSION
	.align		4
.L_15:
        /*0048*/ 	.byte	0x03, 0x5f
        /*004a*/ 	.short	0x0101


	//----- nvinfo : EIATTR_VRC_CTA_INIT_COUNT
	.align		4
        /*004c*/ 	.byte	0x02, 0x4a
	.zero		1
	.zero		1


	//----- nvinfo : EIATTR_SYSCALL_OFFSETS
	.align		4
        /*0050*/ 	.byte	0x04, 0x46
        /*0052*/ 	.short	(.L_17 - .L_16)


	//   ....[0]....
.L_16:
        /*0054*/ 	.word	0x000000b0


	//   ....[1]....
        /*0058*/ 	.word	0x00000260


	//   ....[2]....
        /*005c*/ 	.word	0x00000300


	//   ....[3]....
        /*0060*/ 	.word	0x000003a0


	//   ....[4]....
        /*0064*/ 	.word	0x00000440


	//   ....[5]....
        /*0068*/ 	.word	0x000004e0


	//   ....[6]....
        /*006c*/ 	.word	0x00000580


	//   ....[7]....
        /*0070*/ 	.word	0x00000620


	//   ....[8]....
        /*0074*/ 	.word	0x000006c0


	//   ....[9]....
        /*0078*/ 	.word	0x00000800


	//   ....[10]....
        /*007c*/ 	.word	0x000008b0


	//   ....[11]....
        /*0080*/ 	.word	0x00000950


	//   ....[12]....
        /*0084*/ 	.word	0x000009f0


	//   ....[13]....
        /*0088*/ 	.word	0x00000ad0


	//   ....[14]....
        /*008c*/ 	.word	0x00000b80


	//   ....[15]....
        /*0090*/ 	.word	0x00000c60


	//----- nvinfo : EIATTR_EXIT_INSTR_OFFSETS
	.align		4
.L_17:
        /*0094*/ 	.byte	0x04, 0x1c
        /*0096*/ 	.short	(.L_19 - .L_18)


	//   ....[0]....
.L_18:
        /*0098*/ 	.word	0x00000d60


	//   ....[1]....
        /*009c*/ 	.word	0x00001ed0


	//----- nvinfo : EIATTR_CRS_STACK_SIZE
	.align		4
.L_19:
        /*00a0*/ 	.byte	0x04, 0x1e
        /*00a2*/ 	.short	(.L_21 - .L_20)
.L_20:
        /*00a4*/ 	.word	0x00000000


	//----- nvinfo : EIATTR_CBANK_PARAM_SIZE
	.align		4
.L_21:
        /*00a8*/ 	.byte	0x03, 0x19
        /*00aa*/ 	.short	0x0014


	//----- nvinfo : EIATTR_PARAM_CBANK
	.align		4
        /*00ac*/ 	.byte	0x04, 0x0a
        /*00ae*/ 	.short	(.L_23 - .L_22)
	.align		4
.L_22:
        /*00b0*/ 	.word	index@(.nv.constant0._Z20matrixMultiplicationPPiS0_i)
        /*00b4*/ 	.short	0x0380
        /*00b6*/ 	.short	0x0014


	//----- nvinfo : EIATTR_SW_WAR
	.align		4
.L_23:
        /*00b8*/ 	.byte	0x04, 0x36
        /*00ba*/ 	.short	(.L_25 - .L_24)
.L_24:
        /*00bc*/ 	.word	0x00000008
.L_25:


//--------------------- .nv.callgraph             --------------------------
	.section	.nv.callgraph,"",@"SHT_CUDA_CALLGRAPH"
	.align	4
	.sectionentsize	8
	.align		4
        /*0000*/ 	.word	0x00000000
	.align		4
        /*0004*/ 	.word	0xffffffff
	.align		4
        /*0008*/ 	.word	index@(_Z20matrixMultiplicationPPiS0_i)
	.align		4
        /*000c*/ 	.word	index@(malloc)
	.align		4
        /*0010*/ 	.word	0x00000000
	.align		4
        /*0014*/ 	.word	0xfffffffe
	.align		4
        /*0018*/ 	.word	0x00000000
	.align		4
        /*001c*/ 	.word	0xfffffffd
	.align		4
        /*0020*/ 	.word	0x00000000
	.align		4
        /*0024*/ 	.word	0xfffffffc


//--------------------- .nv.constant4             --------------------------
	.section	.nv.constant4,"a",@progbits
	.align	8
	.align		8
.nv.constant4:
        /*0000*/ 	.dword	malloc


//--------------------- .text._Z20matrixMultiplicationPPiS0_i --------------------------
	.section	.text._Z20matrixMultiplicationPPiS0_i,"ax",@progbits
	.align	128
        .global         _Z20matrixMultiplicationPPiS0_i
        .type           _Z20matrixMultiplicationPPiS0_i,@function
        .size           _Z20matrixMultiplicationPPiS0_i,(.L_x_29 - _Z20matrixMultiplicationPPiS0_i)
        .other          _Z20matrixMultiplicationPPiS0_i,@"STO_CUDA_ENTRY STV_DEFAULT"
_Z20matrixMultiplicationPPiS0_i:
.text._Z20matrixMultiplicationPPiS0_i:
[----:B------:R-:W0:Y:S01]  /*0000*/  LDC R1, c[0x0][0x37c] ;  /* 0x0000df00ff017b82 */ /* 0x000e220000000800 */
[----:B------:R-:W1:Y:S01]  /*0010*/  LDCU UR4, c[0x0][0x390] ;  /* 0x00007200ff0477ac */ /* 0x000e620008000800 */
[----:B------:R-:W-:-:S06]  /*0020*/  MOV R0, 0x0 ;  /* 0x0000000000007802 */ /* 0x000fcc0000000f00 */
[----:B------:R2:W3:Y:S01]  /*0030*/  LDC.64 R2, c[0x4][R0] ;  /* 0x0100000000027b82 */ /* 0x0004e20000000a00 */
[----:B-1----:R-:W-:-:S06]  /*0040*/  UIMAD.WIDE UR4, UR4, 0x8, URZ ;  /* 0x00000008040478a5 */ /* 0x002fcc000f8e02ff */
[----:B------:R-:W-:Y:S02]  /*0050*/  IMAD.U32 R7, RZ, RZ, UR5 ;  /* 0x00000005ff077e24 */ /* 0x000fe4000f8e00ff */
[----:B------:R-:W-:Y:S02]  /*0060*/  IMAD.U32 R5, RZ, RZ, UR5 ;  /* 0x00000005ff057e24 */ /* 0x000fe4000f8e00ff */
[----:B------:R-:W-:Y:S02]  /*0070*/  IMAD.U32 R4, RZ, RZ, UR4 ;  /* 0x00000004ff047e24 */ /* 0x000fe4000f8e00ff */
[----:B------:R-:W-:Y:S02]  /*0080*/  IMAD.U32 R6, RZ, RZ, UR4 ;  /* 0x00000004ff067e24 */ /* 0x000fe4000f8e00ff */
[----:B--2---:R-:W-:-:S07]  /*0090*/  IMAD.MOV.U32 R5, RZ, RZ, R7 ;  /* 0x000000ffff057224 */ /* 0x004fce00078e0007 */
[----:B------:R-:W-:-:S07]  /*00a0*/  LEPC R20, `(.L_x_0) ;  /* 0x000000001014794e */ /* 0x000fce0000000000 */
[----:B0--3--:R-:W-:Y:S05]  /*00b0*/  CALL.ABS.NOINC R2 ;  /* 0x0000000002007343 */ /* 0x009fea0003c00000 */
.L_x_0:
[----:B------:R-:W0:Y:S01]  /*00c0*/  LDC R2, c[0x0][0x390] ;  /* 0x0000e400ff027b82 */ /* 0x000e220000000800 */
[----:B------:R-:W-:Y:S02]  /*00d0*/  IMAD.MOV.U32 R16, RZ, RZ, R4 ;  /* 0x000000ffff107224 */ /* 0x000fe400078e0004 */
[----:B------:R-:W-:-:S05]  /*00e0*/  IMAD.MOV.U32 R17, RZ, RZ, R5 ;  /* 0x000000ffff117224 */ /* 0x000fca00078e0005 */
[----:B------:R-:W1:Y:S01]  /*00f0*/  LDC.64 R22, c[0x0][0x358] ;  /* 0x0000d600ff167b82 */ /* 0x000e620000000a00 */
[----:B0-----:R-:W-:-:S13]  /*0100*/  ISETP.GE.AND P0, PT, R2, 0x1, PT ;  /* 0x000000010200780c */ /* 0x001fda0003f06270 */
[----:B-1----:R-:W-:Y:S05]  /*0110*/  @!P0 BRA `(.L_x_1) ;  /* 0x0000000800e48947 */ /* 0x002fea0003800000 */
[C---:B------:R-:W-:Y:S01]  /*0120*/  ISETP.GE.U32.AND P0, PT, R2.reuse, 0x8, PT ;  /* 0x000000080200780c */ /* 0x040fe20003f06070 */
[----:B------:R-:W-:Y:S01]  /*0130*/  HFMA2 R25, -RZ, RZ, 0, 0 ;  /* 0x00000000ff197431 */ /* 0x000fe200000001ff */
[C---:B------:R-:W-:Y:S01]  /*0140*/  LOP3.LUT R24, R2.reuse, 0x7, RZ, 0xc0, !PT ;  /* 0x0000000702187812 */ /* 0x040fe200078ec0ff */
[----:B------:R-:W-:-:S10]  /*0150*/  IMAD.WIDE R28, R2, 0x4, RZ ;  /* 0x00000004021c7825 */ /* 0x000fd400078e02ff */
[----:B------:R-:W-:Y:S05]  /*0160*/  @!P0 BRA `(.L_x_2) ;  /* 0x0000000400788947 */ /* 0x000fea0003800000 */
[----:B------:R-:W-:Y:S01]  /*0170*/  IADD3 R0, P0, PT, R16, 0x20, RZ ;  /* 0x0000002010007810 */ /* 0x000fe20007f1e0ff */
[----:B------:R-:W-:Y:S01]  /*0180*/  BSSY.RECONVERGENT B6, `(.L_x_2) ;  /* 0x000005c000067945 */ /* 0x000fe20003800200 */
[----:B------:R-:W-:-:S03]  /*0190*/  LOP3.LUT R25, R2, 0x7ffffff8, RZ, 0xc0, !PT ;  /* 0x7ffffff802197812 */ /* 0x000fc600078ec0ff */
[----:B------:R-:W-:Y:S02]  /*01a0*/  IMAD.X R3, RZ, RZ, R17, P0 ;  /* 0x000000ffff037224 */ /* 0x000fe400000e0611 */
[----:B------:R-:W-:-:S07]  /*01b0*/  IMAD.MOV R26, RZ, RZ, -R25 ;  /* 0x000000ffff1a7224 */ /* 0x000fce00078e0a19 */
.L_x_11:
[----:B------:R-:W-:Y:S01]  /*01c0*/  MOV R2, 0x0 ;  /* 0x0000000000027802 */ /* 0x000fe20000000f00 */
[----:B------:R-:W-:Y:S01]  /*01d0*/  VIADD R26, R26, 0x8 ;  /* 0x000000081a1a7836 */ /* 0x000fe20000000000 */
[----:B0-----:R-:W-:Y:S01]  /*01e0*/  MOV R19, R3 ;  /* 0x0000000300137202 */ /* 0x001fe20000000f00 */
[----:B------:R-:W-:Y:S01]  /*01f0*/  IMAD.MOV.U32 R4, RZ, RZ, R28 ;  /* 0x000000ffff047224 */ /* 0x000fe200078e001c */
[----:B------:R0:W1:Y:S01]  /*0200*/  LDC.64 R6, c[0x4][R2] ;  /* 0x0100000002067b82 */ /* 0x0000620000000a00 */
[----:B------:R-:W-:Y:S01]  /*0210*/  IMAD.MOV.U32 R5, RZ, RZ, R29 ;  /* 0x000000ffff057224 */ /* 0x000fe200078e001d */
[----:B------:R-:W-:Y:S01]  /*0220*/  ISETP.NE.AND P0, PT, R26, RZ, PT ;  /* 0x000000ff1a00720c */ /* 0x000fe20003f05270 */
[----:B------:R-:W-:-:S03]  /*0230*/  IMAD.MOV.U32 R18, RZ, RZ, R0 ;  /* 0x000000ffff127224 */ /* 0x000fc600078e0000 */
[----:B------:R-:W-:-:S09]  /*0240*/  P2R R27, PR, RZ, 0x1 ;  /* 0x00000001ff1b7803 */ /* 0x000fd20000000000 */
[----:B------:R-:W-:-:S07]  /*0250*/  LEPC R20, `(.L_x_3) ;  /* 0x000000001014794e */ /* 0x000fce0000000000 */
[----:B01----:R-:W-:Y:S05]  /*0260*/  CALL.ABS.NOINC R6 ;  /* 0x0000000006007343 */ /* 0x003fea0003c00000 */
.L_x_3:
[----:B------:R-:W-:Y:S01]  /*0270*/  R2UR UR4, R22 ;  /* 0x00000000160472ca */ /* 0x000fe200000e0000 */
[----:B------:R-:W-:Y:S01]  /*0280*/  IMAD.MOV.U32 R8, RZ, RZ, R4 ;  /* 0x000000ffff087224 */ /* 0x000fe200078e0004 */
[----:B------:R-:W-:Y:S01]  /*0290*/  R2UR UR5, R23 ;  /* 0x00000000170572ca */ /* 0x000fe200000e0000 */
[----:B------:R-:W-:Y:S01]  /*02a0*/  IMAD.MOV.U32 R9, RZ, RZ, R5 ;  /* 0x000000ffff097224 */ /* 0x000fe200078e0005 */
[----:B------:R0:W1:Y:S01]  /*02b0*/  LDC.64 R6, c[0x4][R2] ;  /* 0x0100000002067b82 */ /* 0x0000620000000a00 */
[----:B------:R-:W-:Y:S02]  /*02c0*/  IMAD.MOV.U32 R4, RZ, RZ, R28 ;  /* 0x000000ffff047224 */ /* 0x000fe400078e001c */
[----:B------:R-:W-:-:S08]  /*02d0*/  IMAD.MOV.U32 R5, RZ, RZ, R29 ;  /* 0x000000ffff057224 */ /* 0x000fd000078e001d */
[----:B------:R0:W-:Y:S02]  /*02e0*/  ST.E.64 desc[UR4][R18.64+-0x20], R8 ;  /* 0xffffe00812007985 */ /* 0x0001e4000c101b04 */
[----:B------:R-:W-:-:S07]  /*02f0*/  LEPC R20, `(.L_x_4) ;  /* 0x000000001014794e */ /* 0x000fce0000000000 */
[----:B01----:R-:W-:Y:S05]  /*0300*/  CALL.ABS.NOINC R6 ;  /* 0x0000000006007343 */ /* 0x003fea0003c00000 */
.L_x_4:
[----:B------:R-:W-:Y:S01]  /*0310*/  R2UR UR4, R22 ;  /* 0x00000000160472ca */ /* 0x000fe200000e0000 */
[----:B------:R-:W-:Y:S01]  /*0320*/  IMAD.MOV.U32 R8, RZ, RZ, R4 ;  /* 0x000000ffff087224 */ /* 0x000fe200078e0004 */
[----:B------:R-:W-:Y:S01]  /*0330*/  R2UR UR5, R23 ;  /* 0x00000000170572ca */ /* 0x000fe200000e0000 */
[----:B------:R-:W-:Y:S01]  /*0340*/  IMAD.MOV.U32 R9, RZ, RZ, R5 ;  /* 0x000000ffff097224 */ /* 0x000fe200078e0005 */
[----:B------:R0:W1:Y:S01]  /*0350*/  LDC.64 R6, c[0x4][R2] ;  /* 0x0100000002067b82 */ /* 0x0000620000000a00 */
[----:B------:R-:W-:Y:S01]  /*0360*/  MOV R4, R28 ;  /* 0x0000001c00047202 */ /* 0x000fe20000000f00 */
[----:B------:R-:W-:-:S09]  /*0370*/  IMAD.MOV.U32 R5, RZ, RZ, R29 ;  /* 0x000000ffff057224 */ /* 0x000fd200078e001d */
[----:B------:R0:W-:Y:S02]  /*0380*/  ST.E.64 desc[UR4][R18.64+-0x18], R8 ;  /* 0xffffe80812007985 */ /* 0x0001e4000c101b04 */
[----:B------:R-:W-:-:S07]  /*0390*/  LEPC R20, `(.L_x_5) ;  /* 0x000000001014794e */ /* 0x000fce0000000000 */
[----:B01----:R-:W-:Y:S05]  /*03a0*/  CALL.ABS.NOINC R6 ;  /* 0x0000000006007343 */ /* 0x003fea0003c00000 */
.L_x_5:
        /* <DEDUP_REMOVED lines=10> */
.L_x_6:
[----:B------:R-:W-:Y:S01]  /*0450*/  R2UR UR4, R22 ;  /* 0x00000000160472ca */ /* 0x000fe200000e0000 */
[----:B------:R-:W-:Y:S01]  /*0460*/  IMAD.MOV.U32 R8, RZ, RZ, R4 ;  /* 0x000000ffff087224 */ /* 0x000fe200078e0004 */
[----:B------:R-:W-:Y:S01]  /*0470*/  R2UR UR5, R23 ;  /* 0x00000000170572ca */ /* 0x000fe200000e0000 */
[----:B------:R0:W1:Y:S01]  /*0480*/  LDC.64 R6, c[0x4][R2] ;  /* 0x0100000002067b82 */ /* 0x0000620000000a00 */
[----:B------:R-:W-:Y:S01]  /*0490*/  MOV R9, R5 ;  /* 0x0000000500097202 */ /* 0x000fe20000000f00 */
[----:B------:R-:W-:Y:S02]  /*04a0*/  IMAD.MOV.U32 R4, RZ, RZ, R28 ;  /* 0x000000ffff047224 */ /* 0x000fe400078e001c */
[----:B------:R-:W-:-:S08]  /*04b0*/  IMAD.MOV.U32 R5, RZ, RZ, R29 ;  /* 0x000000ffff057224 */ /* 0x000fd000078e001d */
[----:B------:R0:W-:Y:S02]  /*04c0*/  ST.E.64 desc[UR4][R18.64+-0x8], R8 ;  /* 0xfffff80812007985 */ /* 0x0001e4000c101b04 */
[----:B------:R-:W-:-:S07]  /*04d0*/  LEPC R20, `(.L_x_7) ;  /* 0x000000001014794e */ /* 0x000fce0000000000 */
[----:B01----:R-:W-:Y:S05]  /*04e0*/  CALL.ABS.NOINC R6 ;  /* 0x0000000006007343 */ /* 0x003fea0003c00000 */
.L_x_7:
        /* <DEDUP_REMOVED lines=10> */
.L_x_8:
        /* <DEDUP_REMOVED lines=10> */
.L_x_9:
[----:B------:R-:W-:Y:S01]  /*0630*/  R2UR UR4, R22 ;  /* 0x00000000160472ca */ /* 0x000fe200000e0000 */
[----:B------:R-:W-:Y:S01]  /*0640*/  IMAD.MOV.U32 R6, RZ, RZ, R4 ;  /* 0x000000ffff067224 */ /* 0x000fe200078e0004 */
[----:B------:R-:W-:Y:S01]  /*0650*/  R2UR UR5, R23 ;  /* 0x00000000170572ca */ /* 0x000fe200000e0000 */
[----:B------:R-:W-:Y:S01]  /*0660*/  IMAD.MOV.U32 R7, RZ, RZ, R5 ;  /* 0x000000ffff077224 */ /* 0x000fe200078e0005 */
[----:B------:R-:W0:Y:S01]  /*0670*/  LDC.64 R2, c[0x4][R2] ;  /* 0x0100000002027b82 */ /* 0x000e220000000a00 */
[----:B------:R-:W-:Y:S01]  /*0680*/  IMAD.MOV.U32 R4, RZ, RZ, R28 ;  /* 0x000000ffff047224 */ /* 0x000fe200078e001c */
[----:B------:R-:W-:-:S09]  /*0690*/  MOV R5, R29 ;  /* 0x0000001d00057202 */ /* 0x000fd20000000f00 */
[----:B------:R1:W-:Y:S02]  /*06a0*/  ST.E.64 desc[UR4][R18.64+0x10], R6 ;  /* 0x0000100612007985 */ /* 0x0003e4000c101b04 */
[----:B------:R-:W-:-:S07]  /*06b0*/  LEPC R20, `(.L_x_10) ;  /* 0x000000001014794e */ /* 0x000fce0000000000 */
[----:B01----:R-:W-:Y:S05]  /*06c0*/  CALL.ABS.NOINC R2 ;  /* 0x0000000002007343 */ /* 0x003fea0003c00000 */
.L_x_10:
[----:B------:R-:W-:Y:S02]  /*06d0*/  R2UR UR4, R22 ;  /* 0x00000000160472ca */ /* 0x000fe400000e0000 */
[----:B------:R-:W-:Y:S02]  /*06e0*/  R2UR UR5, R23 ;  /* 0x00000000170572ca */ /* 0x000fe400000e0000 */
[----:B------:R-:W-:Y:S02]  /*06f0*/  ISETP.NE.AND P6, PT, R27, RZ, PT ;  /* 0x000000ff1b00720c */ /* 0x000fe40003fc5270 */
[----:B------:R-:W-:-:S05]  /*0700*/  IADD3 R0, P0, PT, R18, 0x40, RZ ;  /* 0x0000004012007810 */ /* 0x000fca0007f1e0ff */
[----:B------:R-:W-:-:S04]  /*0710*/  IMAD.X R3, RZ, RZ, R19, P0 ;  /* 0x000000ffff037224 */ /* 0x000fc800000e0613 */
[----:B------:R0:W-:Y:S02]  /*0720*/  ST.E.64 desc[UR4][R18.64+0x18], R4 ;  /* 0x0000180412007985 */ /* 0x0001e4000c101b04 */
[----:B------:R-:W-:Y:S05]  /*0730*/  @P6 BRA `(.L_x_11) ;  /* 0xfffffff800a06947 */ /* 0x000fea000383ffff */
[----:B------:R-:W-:Y:S05]  /*0740*/  BSYNC.RECONVERGENT B6 ;  /* 0x0000000000067941 */ /* 0x000fea0003800200 */
.L_x_2:
[----:B------:R-:W-:-:S13]  /*0750*/  ISETP.NE.AND P0, PT, R24, RZ, PT ;  /* 0x000000ff1800720c */ /* 0x000fda0003f05270 */
[----:B------:R-:W-:Y:S05]  /*0760*/  @!P0 BRA `(.L_x_1) ;  /* 0x0000000400508947 */ /* 0x000fea0003800000 */
[----:B------:R-:W1:Y:S01]  /*0770*/  LDC R0, c[0x0][0x390] ;  /* 0x0000e400ff007b82 */ /* 0x000e620000000800 */
[----:B------:R-:W-:Y:S02]  /*0780*/  ISETP.GE.U32.AND P0, PT, R24, 0x4, PT ;  /* 0x000000041800780c */ /* 0x000fe40003f06070 */
[----:B-1----:R-:W-:-:S11]  /*0790*/  LOP3.LUT R24, R0, 0x3, RZ, 0xc0, !PT ;  /* 0x0000000300187812 */ /* 0x002fd600078ec0ff */
[----:B------:R-:W-:Y:S05]  /*07a0*/  @!P0 BRA `(.L_x_12) ;  /* 0x0000000000a48947 */ /* 0x000fea0003800000 */
[----:B------:R-:W-:Y:S01]  /*07b0*/  MOV R2, 0x0 ;  /* 0x0000000000027802 */ /* 0x000fe20000000f00 */
[----:B0-----:R-:W-:Y:S02]  /*07c0*/  IMAD.MOV.U32 R4, RZ, RZ, R28 ;  /* 0x000000ffff047224 */ /* 0x001fe400078e001c */
[----:B------:R-:W-:Y:S01]  /*07d0*/  IMAD.MOV.U32 R5, RZ, RZ, R29 ;  /* 0x000000ffff057224 */ /* 0x000fe200078e001d */
[----:B------:R0:W1:Y:S06]  /*07e0*/  LDC.64 R6, c[0x4][R2] ;  /* 0x0100000002067b82 */ /* 0x00006c0000000a00 */
[----:B------:R-:W-:-:S07]  /*07f0*/  LEPC R20, `(.L_x_13) ;  /* 0x000000001014794e */ /* 0x000fce0000000000 */
[----:B01----:R-:W-:Y:S05]  /*0800*/  CALL.ABS.NOINC R6 ;  /* 0x0000000006007343 */ /* 0x003fea0003c00000 */
.L_x_13:
[----:B------:R-:W-:Y:S01]  /*0810*/  R2UR UR4, R22 ;  /* 0x00000000160472ca */ /* 0x000fe200000e0000 */
[----:B------:R-:W-:Y:S01]  /*0820*/  IMAD.WIDE.U32 R18, R25, 0x8, R16 ;  /* 0x0000000819127825 */ /* 0x000fe200078e0010 */
[----:B------:R-:W-:Y:S01]  /*0830*/  R2UR UR5, R23 ;  /* 0x00000000170572ca */ /* 0x000fe200000e0000 */
[----:B------:R0:W1:Y:S02]  /*0840*/  LDC.64 R8, c[0x4][R2] ;  /* 0x0100000002087b82 */ /* 0x0000640000000a00 */
[----:B------:R-:W-:Y:S02]  /*0850*/  IMAD.MOV.U32 R6, RZ, RZ, R4 ;  /* 0x000000ffff067224 */ /* 0x000fe400078e0004 */
[----:B------:R-:W-:Y:S01]  /*0860*/  IMAD.MOV.U32 R7, RZ, RZ, R5 ;  /* 0x000000ffff077224 */ /* 0x000fe200078e0005 */
[----:B------:R-:W-:Y:S01]  /*0870*/  MOV R5, R29 ;  /* 0x0000001d00057202 */ /* 0x000fe20000000f00 */
[----:B------:R-:W-:-:S06]  /*0880*/  IMAD.MOV.U32 R4, RZ, RZ, R28 ;  /* 0x000000ffff047224 */ /* 0x000fcc00078e001c */
[----:B------:R0:W-:Y:S02]  /*0890*/  ST.E.64 desc[UR4][R18.64], R6 ;  /* 0x0000000612007985 */ /* 0x0001e4000c101b04 */
[----:B------:R-:W-:-:S07]  /*08a0*/  LEPC R20, `(.L_x_14) ;  /* 0x000000001014794e */ /* 0x000fce0000000000 */
[----:B01----:R-:W-:Y:S05]  /*08b0*/  CALL.ABS.NOINC R8 ;  /* 0x0000000008007343 */ /* 0x003fea0003c00000 */
.L_x_14:
        /* <DEDUP_REMOVED lines=10> */
.L_x_15:
[----:B------:R-:W-:Y:S01]  /*0960*/  R2UR UR4, R22 ;  /* 0x00000000160472ca */ /* 0x000fe200000e0000 */
[----:B------:R-:W-:Y:S01]  /*0970*/  IMAD.MOV.U32 R6, RZ, RZ, R4 ;  /* 0x000000ffff067224 */ /* 0x000fe200078e0004 */
[----:B------:R-:W-:Y:S01]  /*0980*/  R2UR UR5, R23 ;  /* 0x00000000170572ca */ /* 0x000fe200000e0000 */
[----:B------:R-:W-:Y:S01]  /*0990*/  IMAD.MOV.U32 R7, RZ, RZ, R5 ;  /* 0x000000ffff077224 */ /* 0x000fe200078e0005 */
[----:B------:R-:W0:Y:S01]  /*09a0*/  LDC.64 R2, c[0x4][R2] ;  /* 0x0100000002027b82 */ /* 0x000e220000000a00 */
[----:B------:R-:W-:Y:S01]  /*09b0*/  MOV R4, R28 ;  /* 0x0000001c00047202 */ /* 0x000fe20000000f00 */
[----:B------:R-:W-:-:S09]  /*09c0*/  IMAD.MOV.U32 R5, RZ, RZ, R29 ;  /* 0x000000ffff057224 */ /* 0x000fd200078e001d */
[----:B------:R1:W-:Y:S02]  /*09d0*/  ST.E.64 desc[UR4][R18.64+0x10], R6 ;  /* 0x0000100612007985 */ /* 0x0003e4000c101b04 */
[----:B------:R-:W-:-:S07]  /*09e0*/  LEPC R20, `(.L_x_16) ;  /* 0x000000001014794e */ /* 0x000fce0000000000 */
[----:B01----:R-:W-:Y:S05]  /*09f0*/  CALL.ABS.NOINC R2 ;  /* 0x0000000002007343 */ /* 0x003fea0003c00000 */
.L_x_16:
[----:B------:R-:W-:Y:S01]  /*0a00*/  R2UR UR4, R22 ;  /* 0x00000000160472ca */ /* 0x000fe200000e0000 */
[----:B------:R-:W-:Y:S01]  /*0a10*/  VIADD R25, R25, 0x4 ;  /* 0x0000000419197836 */ /* 0x000fe20000000000 */
[----:B------:R-:W-:-:S13]  /*0a20*/  R2UR UR5, R23 ;  /* 0x00000000170572ca */ /* 0x000fda00000e0000 */
[----:B------:R1:W-:Y:S02]  /*0a30*/  ST.E.64 desc[UR4][R18.64+0x18], R4 ;  /* 0x0000180412007985 */ /* 0x0003e4000c101b04 */
.L_x_12:
[----:B------:R-:W-:-:S13]  /*0a40*/  ISETP.NE.AND P0, PT, R24, RZ, PT ;  /* 0x000000ff1800720c */ /* 0x000fda0003f05270 */
[----:B------:R-:W-:Y:S05]  /*0a50*/  @!P0 BRA `(.L_x_1) ;  /* 0x0000000000948947 */ /* 0x000fea0003800000 */
[----:B------:R-:W-:-:S13]  /*0a60*/  ISETP.NE.AND P0, PT, R24, 0x1, PT ;  /* 0x000000011800780c */ /* 0x000fda0003f05270 */
[----:B------:R-:W-:Y:S05]  /*0a70*/  @!P0 BRA `(.L_x_17) ;  /* 0x0000000000548947 */ /* 0x000fea0003800000 */
[----:B------:R-:W-:Y:S01]  /*0a80*/  MOV R2, 0x0 ;  /* 0x0000000000027802 */ /* 0x000fe20000000f00 */
[----:B01----:R-:W-:Y:S02]  /*0a90*/  IMAD.MOV.U32 R4, RZ, RZ, R28 ;  /* 0x000000ffff047224 */ /* 0x003fe400078e001c */
[----:B------:R-:W-:Y:S01]  /*0aa0*/  IMAD.MOV.U32 R5, RZ, RZ, R29 ;  /* 0x000000ffff057224 */ /* 0x000fe200078e001d */
[----:B------:R0:W1:Y:S06]  /*0ab0*/  LDC.64 R6, c[0x4][R2] ;  /* 0x0100000002067b82 */ /* 0x00006c0000000a00 */
[----:B------:R-:W-:-:S07]  /*0ac0*/  LEPC R20, `(.L_x_18) ;  /* 0x000000001014794e */ /* 0x000fce0000000000 */
[----:B01----:R-:W-:Y:S05]  /*0ad0*/  CALL.ABS.NOINC R6 ;  /* 0x0000000006007343 */ /* 0x003fea0003c00000 */
.L_x_18:
[----:B------:R-:W-:Y:S01]  /*0ae0*/  R2UR UR4, R22 ;  /* 0x00000000160472ca */ /* 0x000fe200000e0000 */
[----:B------:R-:W-:Y:S01]  /*0af0*/  IMAD.WIDE.U32 R18, R25, 0x8, R16 ;  /* 0x0000000819127825 */ /* 0x000fe200078e0010 */
[----:B------:R-:W-:Y:S01]  /*0b00*/  R2UR UR5, R23 ;  /* 0x00000000170572ca */ /* 0x000fe200000e0000 */
[----:B------:R-:W0:Y:S02]  /*0b10*/  LDC.64 R2, c[0x4][R2] ;  /* 0x0100000002027b82 */ /* 0x000e240000000a00 */
[----:B------:R-:W-:Y:S01]  /*0b20*/  IMAD.MOV.U32 R6, RZ, RZ, R4 ;  /* 0x000000ffff067224 */ /* 0x000fe200078e0004 */
[----:B------:R-:W-:Y:S01]  /*0b30*/  MOV R4, R28 ;  /* 0x0000001c00047202 */ /* 0x000fe20000000f00 */
[----:B------:R-:W-:Y:S02]  /*0b40*/  IMAD.MOV.U32 R7, RZ, RZ, R5 ;  /* 0x000000ffff077224 */ /* 0x000fe400078e0005 */
[----:B------:R-:W-:-:S06]  /*0b50*/  IMAD.MOV.U32 R5, RZ, RZ, R29 ;  /* 0x000000ffff057224 */ /* 0x000fcc00078e001d */
[----:B------:R1:W-:Y:S02]  /*0b60*/  ST.E.64 desc[UR4][R18.64], R6 ;  /* 0x0000000612007985 */ /* 0x0003e4000c101b04 */
[----:B------:R-:W-:-:S07]  /*0b70*/  LEPC R20, `(.L_x_19) ;  /* 0x000000001014794e */ /* 0x000fce0000000000 */
[----:B01----:R-:W-:Y:S05]  /*0b80*/  CALL.ABS.NOINC R2 ;  /* 0x0000000002007343 */ /* 0x003fea0003c00000 */
.L_x_19:
[----:B------:R-:W-:Y:S01]  /*0b90*/  R2UR UR4, R22 ;  /* 0x00000000160472ca */ /* 0x000fe200000e0000 */
[----:B------:R-:W-:Y:S01]  /*0ba0*/  VIADD R25, R25, 0x2 ;  /* 0x0000000219197836 */ /* 0x000fe20000000000 */
[----:B------:R-:W-:-:S13]  /*0bb0*/  R2UR UR5, R23 ;  /* 0x00000000170572ca */ /* 0x000fda00000e0000 */
[----:B------:R2:W-:Y:S02]  /*0bc0*/  ST.E.64 desc[UR4][R18.64+0x8], R4 ;  /* 0x0000080412007985 */ /* 0x0005e4000c101b04 */
.L_x_17:
[----:B------:R-:W3:Y:S02]  /*0bd0*/  LDCU UR4, c[0x0][0x390] ;  /* 0x00007200ff0477ac */ /* 0x000ee40008000800 */
[----:B---3--:R-:W-:-:S04]  /*0be0*/  ULOP3.LUT UR4, UR4, 0x1, URZ, 0xc0, !UPT ;  /* 0x0000000104047892 */ /* 0x008fc8000f8ec0ff */
[----:B------:R-:W-:-:S09]  /*0bf0*/  UISETP.NE.U32.AND UP0, UPT, UR4, 0x1, UPT ;  /* 0x000000010400788c */ /* 0x000fd2000bf05070 */
[----:B------:R-:W-:Y:S05]  /*0c00*/  BRA.U UP0, `(.L_x_1) ;  /* 0x0000000100287547 */ /* 0x000fea000b800000 */
[----:B------:R-:W-:Y:S01]  /*0c10*/  MOV R0, 0x0 ;  /* 0x0000000000007802 */ /* 0x000fe20000000f00 */
[----:B012---:R-:W-:Y:S02]  /*0c20*/  IMAD.MOV.U32 R4, RZ, RZ, R28 ;  /* 0x000000ffff047224 */ /* 0x007fe400078e001c */
[----:B------:R-:W-:Y:S01]  /*0c30*/  IMAD.MOV.U32 R5, RZ, RZ, R29 ;  /* 0x000000ffff057224 */ /* 0x000fe200078e001d */
[----:B------:R0:W1:Y:S06]  /*0c40*/  LDC.64 R2, c[0x4][R0] ;  /* 0x0100000000027b82 */ /* 0x00006c0000000a00 */
[----:B------:R-:W-:-:S07]  /*0c50*/  LEPC R20, `(.L_x_20) ;  /* 0x000000001014794e */ /* 0x000fce0000000000 */
[----:B01----:R-:W-:Y:S05]  /*0c60*/  CALL.ABS.NOINC R2 ;  /* 0x0000000002007343 */ /* 0x003fea0003c00000 */
.L_x_20:
[----:B------:R-:W-:Y:S01]  /*0c70*/  R2UR UR4, R22 ;  /* 0x00000000160472ca */ /* 0x000fe200000e0000 */
[----:B------:R-:W-:Y:S01]  /*0c80*/  IMAD.WIDE.U32 R2, R25, 0x8, R16 ;  /* 0x0000000819027825 */ /* 0x000fe200078e0010 */
[----:B------:R-:W-:-:S13]  /*0c90*/  R2UR UR5, R23 ;  /* 0x00000000170572ca */ /* 0x000fda00000e0000 */
[----:B------:R3:W-:Y:S02]  /*0ca0*/  ST.E.64 desc[UR4][R2.64], R4 ;  /* 0x0000000402007985 */ /* 0x0007e4000c101b04 */
.L_x_1:
[----:B---3--:R-:W3:Y:S01]  /*0cb0*/  S2R R2, SR_TID.Y ;  /* 0x0000000000027919 */ /* 0x008ee20000002200 */
[----:B------:R-:W3:Y:S01]  /*0cc0*/  S2UR UR4, SR_CTAID.Y ;  /* 0x00000000000479c3 */ /* 0x000ee20000002600 */
[----:B012---:R-:W0:Y:S07]  /*0cd0*/  S2R R5, SR_TID.X ;  /* 0x0000000000057919 */ /* 0x007e2e0000002100 */
[----:B------:R-:W3:Y:S08]  /*0ce0*/  LDC R3, c[0x0][0x364] ;  /* 0x0000d900ff037b82 */ /* 0x000ef00000000800 */
[----:B------:R-:W0:Y:S08]  /*0cf0*/  S2UR UR5, SR_CTAID.X ;  /* 0x00000000000579c3 */ /* 0x000e300000002500 */
[----:B------:R-:W0:Y:S08]  /*0d00*/  LDC R4, c[0x0][0x360] ;  /* 0x0000d800ff047b82 */ /* 0x000e300000000800 */
[----:B------:R-:W1:Y:S01]  /*0d10*/  LDC R0, c[0x0][0x390] ;  /* 0x0000e400ff007b82 */ /* 0x000e620000000800 */
[----:B---3--:R-:W-:-:S02]  /*0d20*/  IMAD R3, R3, UR4, R2 ;  /* 0x0000000403037c24 */ /* 0x008fc4000f8e0202 */
[----:B0-----:R-:W-:-:S05]  /*0d30*/  IMAD R2, R4, UR5, R5 ;  /* 0x0000000504027c24 */ /* 0x001fca000f8e0205 */
[----:B------:R-:W-:-:S04]  /*0d40*/  VIMNMX R5, PT, PT, R3, R2, !PT ;  /* 0x0000000203057248 */ /* 0x000fc80007fe0100 */
[----:B-1----:R-:W-:-:S13]  /*0d50*/  ISETP.GE.AND P0, PT, R5, R0, PT ;  /* 0x000000000500720c */ /* 0x002fda0003f06270 */
[----:B------:R-:W-:Y:S05]  /*0d60*/  @P0 EXIT ;  /* 0x000000000000094d */ /* 0x000fea0003800000 */
[----:B------:R-:W-:Y:S01]  /*0d70*/  ISETP.GE.AND P0, PT, R0, 0x1, PT ;  /* 0x000000010000780c */ /* 0x000fe20003f06270 */
[----:B------:R-:W-:-:S12]  /*0d80*/  IMAD.MOV.U32 R25, RZ, RZ, RZ ;  /* 0x000000ffff197224 */ /* 0x000fd800078e00ff */
[----:B------:R-:W-:Y:S05]  /*0d90*/  @!P0 BRA `(.L_x_21) ;  /* 0x0000001000348947 */ /* 0x000fea0003800000 */
[----:B------:R-:W0:Y:S01]  /*0da0*/  LDC.64 R10, c[0x0][0x380] ;  /* 0x0000e000ff0a7b82 */ /* 0x000e220000000a00 */
[----:B------:R-:W-:Y:S02]  /*0db0*/  R2UR UR4, R22 ;  /* 0x00000000160472ca */ /* 0x000fe400000e0000 */
[----:B------:R-:W-:Y:S02]  /*0dc0*/  R2UR UR5, R23 ;  /* 0x00000000170572ca */ /* 0x000fe400000e0000 */
[C---:B------:R-:W-:Y:S02]  /*0dd0*/  ISETP.GE.U32.AND P1, PT, R0.reuse, 0x10, PT ;  /* 0x000000100000780c */ /* 0x040fe40003f26070 */
[----:B------:R-:W-:Y:S01]  /*0de0*/  LOP3.LUT R6, R0, 0xf, RZ, 0xc0, !PT ;  /* 0x0000000f00067812 */ /* 0x000fe200078ec0ff */
[----:B------:R-:W-:Y:S02]  /*0df0*/  HFMA2 R25, -RZ, RZ, 0, 0 ;  /* 0x00000000ff197431 */ /* 0x000fe400000001ff */
[----:B------:R-:W-:Y:S01]  /*0e00*/  IMAD.MOV.U32 R5, RZ, RZ, RZ ;  /* 0x000000ffff057224 */ /* 0x000fe200078e00ff */
[----:B------:R-:W-:Y:S01]  /*0e10*/  ISETP.NE.AND P0, PT, R6, RZ, PT ;  /* 0x000000ff0600720c */ /* 0x000fe20003f05270 */
[----:B0-----:R-:W-:-:S06]  /*0e20*/  IMAD.WIDE.U32 R10, R3, 0x8, R10 ;  /* 0x00000008030a7825 */ /* 0x001fcc00078e000a */
[----:B------:R-:W5:Y:S01]  /*0e30*/  LDG.E.64 R10, desc[UR4][R10.64] ;  /* 0x000000040a0a7981 */ /* 0x000f62000c1e1b00 */
[----:B------:R-:W-:Y:S05]  /*0e40*/  @!P1 BRA `(.L_x_22) ;  /* 0x0000000400cc9947 */ /* 0x000fea0003800000 */
[----:B------:R-:W0:Y:S01]  /*0e50*/  LDCU.64 UR4, c[0x0][0x388] ;  /* 0x00007100ff0477ac */ /* 0x000e220008000a00 */
[----:B------:R-:W-:Y:S01]  /*0e60*/  LOP3.LUT R5, R0, 0x7ffffff0, RZ, 0xc0, !PT ;  /* 0x7ffffff000057812 */ /* 0x000fe200078ec0ff */
[----:B------:R-:W-:Y:S01]  /*0e70*/  BSSY.RECONVERGENT B0, `(.L_x_22) ;  /* 0x0000070000007945 */ /* 0x000fe20003800200 */
[----:B-----5:R-:W-:Y:S01]  /*0e80*/  IADD3 R7, P1, PT, R10, 0x20, RZ ;  /* 0x000000200a077810 */ /* 0x020fe20007f3e0ff */
[----:B------:R-:W-:Y:S02]  /*0e90*/  IMAD.MOV.U32 R25, RZ, RZ, RZ ;  /* 0x000000ffff197224 */ /* 0x000fe400078e00ff */
[----:B------:R-:W-:Y:S02]  /*0ea0*/  IMAD.MOV R4, RZ, RZ, -R5 ;  /* 0x000000ffff047224 */ /* 0x000fe400078e0a05 */
[----:B------:R-:W-:Y:S01]  /*0eb0*/  IMAD.X R26, RZ, RZ, R11, P1 ;  /* 0x000000ffff1a7224 */ /* 0x000fe200008e060b */
[----:B0-----:R-:W-:-:S04]  /*0ec0*/  UIADD3 UR4, UP0, UPT, UR4, 0x40, URZ ;  /* 0x0000004004047890 */ /* 0x001fc8000ff1e0ff */
[----:B------:R-:W-:Y:S02]  /*0ed0*/  UIADD3.X UR5, UPT, UPT, URZ, UR5, URZ, UP0, !UPT ;  /* 0x00000005ff057290 */ /* 0x000fe400087fe4ff */
[----:B------:R-:W-:-:S04]  /*0ee0*/  IMAD.U32 R8, RZ, RZ, UR4 ;  /* 0x00000004ff087e24 */ /* 0x000fc8000f8e00ff */
[----:B------:R-:W-:-:S07]  /*0ef0*/  IMAD.U32 R9, RZ, RZ, UR5 ;  /* 0x00000005ff097e24 */ /* 0x000fce000f8e00ff */
.L_x_23:
[C---:B------:R-:W-:Y:S02]  /*0f00*/  R2UR UR4, R22.reuse ;  /* 0x00000000160472ca */ /* 0x040fe400000e0000 */
[C---:B------:R-:W-:Y:S02]  /*0f10*/  R2UR UR5, R23.reuse ;  /* 0x00000000170572ca */ /* 0x040fe400000e0000 */
[C---:B------:R-:W-:Y:S02]  /*0f20*/  R2UR UR6, R22.reuse ;  /* 0x00000000160672ca */ /* 0x040fe400000e0000 */
[C---:B------:R-:W-:Y:S02]  /*0f30*/  R2UR UR7, R23.reuse ;  /* 0x00000000170772ca */ /* 0x040fe400000e0000 */
[----:B------:R-:W-:Y:S02]  /*0f40*/  R2UR UR8, R22 ;  /* 0x00000000160872ca */ /* 0x000fe400000e0000 */
[----:B------:R-:W-:-:S05]  /*0f50*/  R2UR UR9, R23 ;  /* 0x00000000170972ca */ /* 0x000fca00000e0000 */
[----:B------:R-:W2:Y:S04]  /*0f60*/  LDG.E.64 R18, desc[UR4][R8.64+-0x40] ;  /* 0xffffc00408127981 */ /* 0x000ea8000c1e1b00 */
[----:B------:R-:W3:Y:S04]  /*0f70*/  LDG.E.64 R20, desc[UR4][R8.64+-0x38] ;  /* 0xffffc80408147981 */ /* 0x000ee8000c1e1b00 */
[----:B------:R-:W4:Y:S04]  /*0f80*/  LDG.E.64 R12, desc[UR6][R8.64+-0x30] ;  /* 0xffffd006080c7981 */ /* 0x000f28000c1e1b00 */
[----:B------:R-:W5:Y:S01]  /*0f90*/  LDG.E.64 R14, desc[UR8][R8.64+-0x28] ;  /* 0xffffd808080e7981 */ /* 0x000f62000c1e1b00 */
[----:B------:R-:W-:-:S02]  /*0fa0*/  R2UR UR10, R22 ;  /* 0x00000000160a72ca */ /* 0x000fc400000e0000 */
[C---:B------:R-:W-:Y:S02]  /*0fb0*/  R2UR UR11, R23.reuse ;  /* 0x00000000170b72ca */ /* 0x040fe400000e0000 */
[C---:B------:R-:W-:Y:S02]  /*0fc0*/  R2UR UR12, R22.reuse ;  /* 0x00000000160c72ca */ /* 0x040fe400000e0000 */
[C---:B------:R-:W-:Y:S02]  /*0fd0*/  R2UR UR13, R23.reuse ;  /* 0x00000000170d72ca */ /* 0x040fe400000e0000 */
[----:B------:R-:W-:Y:S02]  /*0fe0*/  R2UR UR14, R22 ;  /* 0x00000000160e72ca */ /* 0x000fe400000e0000 */
[----:B------:R-:W-:Y:S01]  /*0ff0*/  R2UR UR15, R23 ;  /* 0x00000000170f72ca */ /* 0x000fe200000e0000 */
[----:B--2---:R-:W-:-:S05]  /*1000*/  IMAD.WIDE R18, R2, 0x4, R18 ;  /* 0x0000000402127825 */ /* 0x004fca00078e0212 */
[----:B------:R0:W2:Y:S01]  /*1010*/  LD.E R24, desc[UR6][R18.64] ;  /* 0x0000000612187980 */ /* 0x0000a2000c101900 */
[----:B---3--:R-:W-:-:S04]  /*1020*/  IMAD.WIDE R20, R2, 0x4, R20 ;  /* 0x0000000402147825 */ /* 0x008fc800078e0214 */
[C---:B----4-:R-:W-:Y:S02]  /*1030*/  IMAD.WIDE R12, R2.reuse, 0x4, R12 ;  /* 0x00000004020c7825 */ /* 0x050fe400078e020c */
[----:B------:R-:W3:Y:S01]  /*1040*/  LD.E R20, desc[UR6][R20.64] ;  /* 0x0000000614147980 */ /* 0x000ee2000c101900 */
[----:B0-----:R-:W-:Y:S01]  /*1050*/  MOV R18, R7 ;  /* 0x0000000700127202 */ /* 0x001fe20000000f00 */
[----:B------:R-:W-:Y:S02]  /*1060*/  IMAD.MOV.U32 R19, RZ, RZ, R26 ;  /* 0x000000ffff137224 */ /* 0x000fe400078e001a */
[----:B------:R-:W4:Y:S04]  /*1070*/  LD.E R12, desc[UR10][R12.64] ;  /* 0x0000000a0c0c7980 */ /* 0x000f28000c101900 */
[----:B------:R-:W2:Y:S01]  /*1080*/  LD.E R7, desc[UR4][R18.64+-0x20] ;  /* 0xffffe00412077980 */ /* 0x000ea2000c101900 */
[----:B-----5:R-:W-:-:S03]  /*1090*/  IMAD.WIDE R14, R2, 0x4, R14 ;  /* 0x00000004020e7825 */ /* 0x020fc600078e020e */
[----:B------:R-:W3:Y:S04]  /*10a0*/  LD.E R27, desc[UR4][R18.64+-0x1c] ;  /* 0xffffe404121b7980 */ /* 0x000ee8000c101900 */
[----:B------:R-:W4:Y:S04]  /*10b0*/  LD.E R29, desc[UR8][R18.64+-0x18] ;  /* 0xffffe808121d7980 */ /* 0x000f28000c101900 */
[----:B------:R-:W5:Y:S04]  /*10c0*/  LD.E R15, desc[UR14][R14.64] ;  /* 0x0000000e0e0f7980 */ /* 0x000f68000c101900 */
[----:B------:R-:W5:Y:S01]  /*10d0*/  LD.E R26, desc[UR12][R18.64+-0x14] ;  /* 0xffffec0c121a7980 */ /* 0x000f62000c101900 */
[----:B--2---:R-:W-:-:S03]  /*10e0*/  IMAD R7, R7, R24, R25 ;  /* 0x0000001807077224 */ /* 0x004fc600078e0219 */
[----:B------:R-:W2:Y:S01]  /*10f0*/  LDG.E.64 R24, desc[UR4][R8.64+-0x20] ;  /* 0xffffe00408187981 */ /* 0x000ea2000c1e1b00 */
[----:B---3--:R-:W-:-:S03]  /*1100*/  IMAD R7, R27, R20, R7 ;  /* 0x000000141b077224 */ /* 0x008fc600078e0207 */
[----:B------:R-:W3:Y:S01]  /*1110*/  LDG.E.64 R20, desc[UR4][R8.64+-0x18] ;  /* 0xffffe80408147981 */ /* 0x000ee2000c1e1b00 */
[----:B----4-:R-:W-:-:S03]  /*1120*/  IMAD R7, R29, R12, R7 ;  /* 0x0000000c1d077224 */ /* 0x010fc600078e0207 */
[----:B------:R-:W4:Y:S01]  /*1130*/  LDG.E.64 R12, desc[UR6][R8.64+-0x10] ;  /* 0xfffff006080c7981 */ /* 0x000f22000c1e1b00 */
[----:B-----5:R-:W-:-:S03]  /*1140*/  IMAD R26, R26, R15, R7 ;  /* 0x0000000f1a1a7224 */ /* 0x020fc600078e0207 */
[----:B------:R-:W5:Y:S01]  /*1150*/  LDG.E.64 R14, desc[UR8][R8.64+-0x8] ;  /* 0xfffff808080e7981 */ /* 0x000f62000c1e1b00 */
[----:B--2---:R-:W-:-:S03]  /*1160*/  IMAD.WIDE R28, R2, 0x4, R24 ;  /* 0x00000004021c7825 */ /* 0x004fc600078e0218 */
[----:B------:R-:W2:Y:S01]  /*1170*/  LD.E R24, desc[UR4][R18.64+-0x10] ;  /* 0xfffff00412187980 */ /* 0x000ea2000c101900 */
[----:B---3--:R-:W-:-:S03]  /*1180*/  IMAD.WIDE R20, R2, 0x4, R20 ;  /* 0x0000000402147825 */ /* 0x008fc600078e0214 */
[----:B------:R-:W2:Y:S01]  /*1190*/  LD.E R7, desc[UR6][R28.64] ;  /* 0x000000061c077980 */ /* 0x000ea2000c101900 */
[----:B----4-:R-:W-:-:S03]  /*11a0*/  IMAD.WIDE R12, R2, 0x4, R12 ;  /* 0x00000004020c7825 */ /* 0x010fc600078e020c */
[----:B------:R-:W3:Y:S04]  /*11b0*/  LD.E R20, desc[UR8][R20.64] ;  /* 0x0000000814147980 */ /* 0x000ee8000c101900 */
[----:B------:R-:W3:Y:S01]  /*11c0*/  LD.E R25, desc[UR6][R18.64+-0xc] ;  /* 0xfffff40612197980 */ /* 0x000ee2000c101900 */
[----:B-----5:R-:W-:-:S03]  /*11d0*/  IMAD.WIDE R14, R2, 0x4, R14 ;  /* 0x00000004020e7825 */ /* 0x020fc600078e020e */
[----:B------:R-:W4:Y:S04]  /*11e0*/  LD.E R12, desc[UR10][R12.64] ;  /* 0x0000000a0c0c7980 */ /* 0x000f28000c101900 */
[----:B------:R-:W4:Y:S04]  /*11f0*/  LD.E R29, desc[UR4][R18.64+-0x8] ;  /* 0xfffff804121d7980 */ /* 0x000f28000c101900 */
[----:B------:R-:W5:Y:S04]  /*1200*/  LD.E R15, desc[UR14][R14.64] ;  /* 0x0000000e0e0f7980 */ /* 0x000f68000c101900 */
[----:B------:R-:W5:Y:S01]  /*1210*/  LD.E R28, desc[UR12][R18.64+-0x4] ;  /* 0xfffffc0c121c7980 */ /* 0x000f62000c101900 */
[----:B--2---:R-:W-:-:S03]  /*1220*/  IMAD R7, R24, R7, R26 ;  /* 0x0000000718077224 */ /* 0x004fc600078e021a */
[----:B------:R-:W2:Y:S04]  /*1230*/  LDG.E.64 R26, desc[UR4][R8.64] ;  /* 0x00000004081a7981 */ /* 0x000ea8000c1e1b00 */
[----:B------:R-:W2:Y:S01]  /*1240*/  LD.E R24, desc[UR4][R18.64] ;  /* 0x0000000412187980 */ /* 0x000ea2000c101900 */
[----:B---3--:R-:W-:-:S03]  /*1250*/  IMAD R7, R25, R20, R7 ;  /* 0x0000001419077224 */ /* 0x008fc600078e0207 */
[----:B------:R-:W3:Y:S04]  /*1260*/  LDG.E.64 R20, desc[UR4][R8.64+0x8] ;  /* 0x0000080408147981 */ /* 0x000ee8000c1e1b00 */
[----:B------:R-:W3:Y:S01]  /*1270*/  LD.E R25, desc[UR6][R18.64+0x4] ;  /* 0x0000040612197980 */ /* 0x000ee2000c101900 */
[----:B----4-:R-:W-:-:S03]  /*1280*/  IMAD R7, R29, R12, R7 ;  /* 0x0000000c1d077224 */ /* 0x010fc600078e0207 */
[----:B------:R-:W4:Y:S04]  /*1290*/  LDG.E.64 R12, desc[UR6][R8.64+0x10] ;  /* 0x00001006080c7981 */ /* 0x000f28000c1e1b00 */
[----:B------:R-:W4:Y:S01]  /*12a0*/  LD.E R29, desc[UR10][R18.64+0x8] ;  /* 0x0000080a121d7980 */ /* 0x000f22000c101900 */
[----:B-----5:R-:W-:-:S03]  /*12b0*/  IMAD R28, R28, R15, R7 ;  /* 0x0000000f1c1c7224 */ /* 0x020fc600078e0207 */
[----:B------:R-:W5:Y:S01]  /*12c0*/  LDG.E.64 R14, desc[UR8][R8.64+0x18] ;  /* 0x00001808080e7981 */ /* 0x000f62000c1e1b00 */
[----:B--2---:R-:W-:-:S05]  /*12d0*/  IMAD.WIDE R26, R2, 0x4, R26 ;  /* 0x00000004021a7825 */ /* 0x004fca00078e021a */
[----:B------:R-:W2:Y:S01]  /*12e0*/  LD.E R7, desc[UR6][R26.64] ;  /* 0x000000061a077980 */ /* 0x000ea2000c101900 */
[----:B---3--:R-:W-:-:S06]  /*12f0*/  IMAD.WIDE R20, R2, 0x4, R20 ;  /* 0x0000000402147825 */ /* 0x008fcc00078e0214 */
[----:B------:R-:W3:Y:S01]  /*1300*/  LD.E R20, desc[UR8][R20.64] ;  /* 0x0000000814147980 */ /* 0x000ee2000c101900 */
[----:B----4-:R-:W-:-:S03]  /*1310*/  IMAD.WIDE R12, R2, 0x4, R12 ;  /* 0x00000004020c7825 */ /* 0x010fc600078e020c */
[----:B------:R-:W4:Y:S04]  /*1320*/  LDG.E.64 R26, desc[UR4][R8.64+0x20] ;  /* 0x00002004081a7981 */ /* 0x000f28000c1e1b00 */
[----:B------:R-:W4:Y:S01]  /*1330*/  LD.E R12, desc[UR12][R12.64] ;  /* 0x0000000c0c0c7980 */ /* 0x000f22000c101900 */
[----:B-----5:R-:W-:-:S06]  /*1340*/  IMAD.WIDE R14, R2, 0x4, R14 ;  /* 0x00000004020e7825 */ /* 0x020fcc00078e020e */
[----:B------:R-:W5:Y:S04]  /*1350*/  LD.E R14, desc[UR14][R14.64] ;  /* 0x0000000e0e0e7980 */ /* 0x000f68000c101900 */
[----:B------:R-:W5:Y:S01]  /*1360*/  LD.E R13, desc[UR4][R18.64+0xc] ;  /* 0x00000c04120d7980 */ /* 0x000f62000c101900 */
[----:B------:R-:W-:Y:S02]  /*1370*/  R2UR UR16, R22 ;  /* 0x00000000161072ca */ /* 0x000fe400000e0000 */
[----:B------:R-:W-:Y:S01]  /*1380*/  R2UR UR17, R23 ;  /* 0x00000000171172ca */ /* 0x000fe200000e0000 */
[----:B------:R-:W5:Y:S01]  /*1390*/  LD.E R15, desc[UR8][R18.64+0x14] ;  /* 0x00001408120f7980 */ /* 0x000f62000c101900 */
[----:B--2---:R-:W-:-:S03]  /*13a0*/  IMAD R7, R24, R7, R28 ;  /* 0x0000000718077224 */ /* 0x004fc600078e021c */
[----:B------:R-:W2:Y:S01]  /*13b0*/  LD.E R28, desc[UR14][R18.64+0x1c] ;  /* 0x00001c0e121c7980 */ /* 0x000ea2000c101900 */
[----:B---3--:R-:W-:-:S03]  /*13c0*/  IMAD R7, R25, R20, R7 ;  /* 0x0000001419077224 */ /* 0x008fc600078e0207 */
[----:B------:R-:W3:Y:S04]  /*13d0*/  LDG.E.64 R20, desc[UR6][R8.64+0x28] ;  /* 0x0000280608147981 */ /* 0x000ee8000c1e1b00 */
[----:B------:R-:W2:Y:S01]  /*13e0*/  LDG.E.64 R24, desc[UR8][R8.64+0x30] ;  /* 0x0000300808187981 */ /* 0x000ea2000c1e1b00 */
[----:B----4-:R-:W-:Y:S02]  /*13f0*/  IMAD R7, R29, R12, R7 ;  /* 0x0000000c1d077224 */ /* 0x010fe400078e0207 */
[----:B------:R-:W-:Y:S01]  /*1400*/  IMAD.WIDE R26, R2, 0x4, R26 ;  /* 0x00000004021a7825 */ /* 0x000fe200078e021a */
[----:B------:R-:W4:Y:S05]  /*1410*/  LD.E R29, desc[UR6][R18.64+0x18] ;  /* 0x00001806121d7980 */ /* 0x000f2a000c101900 */
[----:B------:R-:W4:Y:S01]  /*1420*/  LD.E R27, desc[UR6][R26.64] ;  /* 0x000000061a1b7980 */ /* 0x000f22000c101900 */
[----:B-----5:R-:W-:-:S03]  /*1430*/  IMAD R14, R13, R14, R7 ;  /* 0x0000000e0d0e7224 */ /* 0x020fc600078e0207 */
[----:B------:R-:W5:Y:S04]  /*1440*/  LDG.E.64 R12, desc[UR4][R8.64+0x38] ;  /* 0x00003804080c7981 */ /* 0x000f68000c1e1b00 */
[----:B------:R-:W4:Y:S01]  /*1450*/  LD.E R7, desc[UR4][R18.64+0x10] ;  /* 0x0000100412077980 */ /* 0x000f22000c101900 */
[----:B---3--:R-:W-:-:S04]  /*1460*/  IMAD.WIDE R20, R2, 0x4, R20 ;  /* 0x0000000402147825 */ /* 0x008fc800078e0214 */
[C---:B--2---:R-:W-:Y:S02]  /*1470*/  IMAD.WIDE R24, R2.reuse, 0x4, R24 ;  /* 0x0000000402187825 */ /* 0x044fe400078e0218 */
[----:B------:R-:W2:Y:S04]  /*1480*/  LD.E R20, desc[UR10][R20.64] ;  /* 0x0000000a14147980 */ /* 0x000ea8000c101900 */
[----:B------:R-:W3:Y:S01]  /*1490*/  LD.E R24, desc[UR12][R24.64] ;  /* 0x0000000c18187980 */ /* 0x000ee2000c101900 */
[----:B-----5:R-:W-:-:S06]  /*14a0*/  IMAD.WIDE R12, R2, 0x4, R12 ;  /* 0x00000004020c7825 */ /* 0x020fcc00078e020c */
[----:B------:R-:W5:Y:S01]  /*14b0*/  LD.E R13, desc[UR16][R12.64] ;  /* 0x000000100c0d7980 */ /* 0x000f62000c101900 */
[----:B------:R-:W-:Y:S02]  /*14c0*/  VIADD R4, R4, 0x10 ;  /* 0x0000001004047836 */ /* 0x000fe40000000000 */
[----:B----4-:R-:W-:-:S03]  /*14d0*/  IMAD R7, R7, R27, R14 ;  /* 0x0000001b07077224 */ /* 0x010fc600078e020e */
[----:B------:R-:W-:Y:S02]  /*14e0*/  ISETP.NE.AND P1, PT, R4, RZ, PT ;  /* 0x000000ff0400720c */ /* 0x000fe40003f25270 */
[----:B------:R-:W-:-:S05]  /*14f0*/  IADD3 R8, P3, PT, R8, 0x80, RZ ;  /* 0x0000008008087810 */ /* 0x000fca0007f7e0ff */
[----:B------:R-:W-:Y:S02]  /*1500*/  IMAD.X R9, RZ, RZ, R9, P3 ;  /* 0x000000ffff097224 */ /* 0x000fe400018e0609 */
[----:B--2---:R-:W-:Y:S01]  /*1510*/  IMAD R15, R15, R20, R7 ;  /* 0x000000140f0f7224 */ /* 0x004fe200078e0207 */
[----:B------:R-:W-:-:S03]  /*1520*/  IADD3 R7, P2, PT, R18, 0x40, RZ ;  /* 0x0000004012077810 */ /* 0x000fc60007f5e0ff */
[----:B---3--:R-:W-:Y:S02]  /*1530*/  IMAD R15, R29, R24, R15 ;  /* 0x000000181d0f7224 */ /* 0x008fe400078e020f */
[----:B------:R-:W-:Y:S02]  /*1540*/  IMAD.X R26, RZ, RZ, R19, P2 ;  /* 0x000000ffff1a7224 */ /* 0x000fe400010e0613 */
[----:B-----5:R-:W-:Y:S01]  /*1550*/  IMAD R25, R28, R13, R15 ;  /* 0x0000000d1c197224 */ /* 0x020fe200078e020f */
[----:B------:R-:W-:Y:S06]  /*1560*/  @P1 BRA `(.L_x_23) ;  /* 0xfffffff800641947 */ /* 0x000fec000383ffff */
[----:B------:R-:W-:Y:S05]  /*1570*/  BSYNC.RECONVERGENT B0 ;  /* 0x0000000000007941 */ /* 0x000fea0003800200 */
.L_x_22:
[----:B------:R-:W-:Y:S04]  /*1580*/  BSSY.RECONVERGENT B0, `(.L_x_21) ;  /* 0x000008e000007945 */ /* 0x000fe80003800200 */
[----:B------:R-:W-:Y:S05]  /*1590*/  @!P0 BRA `(.L_x_24) ;  /* 0x0000000800308947 */ /* 0x000fea0003800000 */
[----:B------:R-:W-:Y:S02]  /*15a0*/  ISETP.GE.U32.AND P0, PT, R6, 0x8, PT ;  /* 0x000000080600780c */ /* 0x000fe40003f06070 */
[----:B------:R-:W-:-:S04]  /*15b0*/  LOP3.LUT R4, R0, 0x7, RZ, 0xc0, !PT ;  /* 0x0000000700047812 */ /* 0x000fc800078ec0ff */
[----:B------:R-:W-:-:S07]  /*15c0*/  ISETP.NE.AND P1, PT, R4, RZ, PT ;  /* 0x000000ff0400720c */ /* 0x000fce0003f25270 */
[----:B------:R-:W-:Y:S06]  /*15d0*/  @!P0 BRA `(.L_x_25) ;  /* 0x0000000400088947 */ /* 0x000fec0003800000 */
[----:B------:R-:W0:Y:S01]  /*15e0*/  LDC.64 R28, c[0x0][0x388] ;  /* 0x0000e200ff1c7b82 */ /* 0x000e220000000a00 */
[----:B------:R-:W-:Y:S02]  /*15f0*/  R2UR UR4, R22 ;  /* 0x00000000160472ca */ /* 0x000fe400000e0000 */
[----:B------:R-:W-:Y:S01]  /*1600*/  R2UR UR5, R23 ;  /* 0x00000000170572ca */ /* 0x000fe200000e0000 */
[----:B0-----:R-:W-:-:S12]  /*1610*/  IMAD.WIDE.U32 R28, R5, 0x8, R28 ;  /* 0x00000008051c7825 */ /* 0x001fd800078e001c */
[----:B------:R-:W2:Y:S04]  /*1620*/  LDG.E.64 R8, desc[UR4][R28.64] ;  /* 0x000000041c087981 */ /* 0x000ea8000c1e1b00 */
[----:B------:R-:W3:Y:S01]  /*1630*/  LDG.E.64 R6, desc[UR4][R28.64+0x8] ;  /* 0x000008041c067981 */ /* 0x000ee2000c1e1b00 */
[C---:B------:R-:W-:Y:S01]  /*1640*/  R2UR UR6, R22.reuse ;  /* 0x00000000160672ca */ /* 0x040fe200000e0000 */
[----:B-----5:R-:W-:Y:S01]  /*1650*/  IMAD.WIDE.U32 R12, R5, 0x4, R10 ;  /* 0x00000004050c7825 */ /* 0x020fe200078e000a */
[C---:B------:R-:W-:Y:S01]  /*1660*/  R2UR UR7, R23.reuse ;  /* 0x00000000170772ca */ /* 0x040fe200000e0000 */
[----:B------:R-:W4:Y:S01]  /*1670*/  LDG.E.64 R26, desc[UR4][R28.64+0x28] ;  /* 0x000028041c1a7981 */ /* 0x000f22000c1e1b00 */
[C---:B------:R-:W-:Y:S02]  /*1680*/  R2UR UR8, R22.reuse ;  /* 0x00000000160872ca */ /* 0x040fe400000e0000 */
[----:B------:R-:W-:Y:S01]  /*1690*/  R2UR UR9, R23 ;  /* 0x00000000170972ca */ /* 0x000fe200000e0000 */
[----:B------:R-:W4:Y:S01]  /*16a0*/  LD.E R20, desc[UR4][R12.64] ;  /* 0x000000040c147980 */ /* 0x000f22000c101900 */
[----:B------:R-:W-:-:S02]  /*16b0*/  R2UR UR10, R22 ;  /* 0x00000000160a72ca */ /* 0x000fc400000e0000 */
[----:B------:R-:W-:Y:S01]  /*16c0*/  R2UR UR11, R23 ;  /* 0x00000000170b72ca */ /* 0x000fe200000e0000 */
[----:B------:R-:W4:Y:S04]  /*16d0*/  LD.E R24, desc[UR4][R12.64+0x4] ;  /* 0x000004040c187980 */ /* 0x000f28000c101900 */
[----:B------:R-:W4:Y:S08]  /*16e0*/  LDG.E.64 R18, desc[UR6][R28.64+0x10] ;  /* 0x000010061c127981 */ /* 0x000f30000c1e1b00 */
[----:B------:R-:W4:Y:S01]  /*16f0*/  LDG.E.64 R14, desc[UR10][R28.64+0x20] ;  /* 0x0000200a1c0e7981 */ /* 0x000f22000c1e1b00 */
[----:B--2---:R-:W-:-:S05]  /*1700*/  IMAD.WIDE R8, R2, 0x4, R8 ;  /* 0x0000000402087825 */ /* 0x004fca00078e0208 */
[----:B------:R-:W2:Y:S01]  /*1710*/  LD.E R21, desc[UR6][R8.64] ;  /* 0x0000000608157980 */ /* 0x000ea2000c101900 */
[----:B---3--:R-:W-:-:S06]  /*1720*/  IMAD.WIDE R6, R2, 0x4, R6 ;  /* 0x0000000402067825 */ /* 0x008fcc00078e0206 */
[----:B------:R-:W3:Y:S04]  /*1730*/  LD.E R7, desc[UR6][R6.64] ;  /* 0x0000000606077980 */ /* 0x000ee8000c101900 */
[----:B------:R-:W3:Y:S01]  /*1740*/  LDG.E.64 R8, desc[UR8][R28.64+0x18] ;  /* 0x000018081c087981 */ /* 0x000ee2000c1e1b00 */
[C---:B------:R-:W-:Y:S02]  /*1750*/  R2UR UR14, R22.reuse ;  /* 0x00000000160e72ca */ /* 0x040fe400000e0000 */
[C---:B------:R-:W-:Y:S02]  /*1760*/  R2UR UR15, R23.reuse ;  /* 0x00000000170f72ca */ /* 0x040fe400000e0000 */
[----:B------:R-:W-:Y:S02]  /*1770*/  R2UR UR22, R22 ;  /* 0x00000000161672ca */ /* 0x000fe400000e0000 */
[----:B------:R-:W-:-:S02]  /*1780*/  R2UR UR23, R23 ;  /* 0x00000000171772ca */ /* 0x000fc400000e0000 */
[C---:B------:R-:W-:Y:S02]  /*1790*/  R2UR UR12, R22.reuse ;  /* 0x00000000160c72ca */ /* 0x040fe400000e0000 */
[C---:B------:R-:W-:Y:S02]  /*17a0*/  R2UR UR13, R23.reuse ;  /* 0x00000000170d72ca */ /* 0x040fe400000e0000 */
[C---:B------:R-:W-:Y:S02]  /*17b0*/  R2UR UR16, R22.reuse ;  /* 0x00000000161072ca */ /* 0x040fe400000e0000 */
[C---:B------:R-:W-:Y:S02]  /*17c0*/  R2UR UR17, R23.reuse ;  /* 0x00000000171172ca */ /* 0x040fe400000e0000 */
[----:B------:R-:W-:Y:S02]  /*17d0*/  R2UR UR20, R22 ;  /* 0x00000000161472ca */ /* 0x000fe400000e0000 */
[----:B------:R-:W-:-:S02]  /*17e0*/  R2UR UR21, R23 ;  /* 0x00000000171572ca */ /* 0x000fc400000e0000 */
[----:B------:R-:W-:Y:S02]  /*17f0*/  R2UR UR24, R22 ;  /* 0x00000000161872ca */ /* 0x000fe400000e0000 */
[----:B------:R-:W-:Y:S01]  /*1800*/  R2UR UR25, R23 ;  /* 0x00000000171972ca */ /* 0x000fe200000e0000 */
[----:B----4-:R-:W-:-:S04]  /*1810*/  IMAD.WIDE R14, R2, 0x4, R14 ;  /* 0x00000004020e7825 */ /* 0x010fc800078e020e */
[----:B------:R-:W-:-:S04]  /*1820*/  IMAD.WIDE R18, R2, 0x4, R18 ;  /* 0x0000000402127825 */ /* 0x000fc800078e0212 */
[----:B--2---:R-:W-:Y:S02]  /*1830*/  IMAD R20, R20, R21, R25 ;  /* 0x0000001514147224 */ /* 0x004fe400078e0219 */
[----:B------:R-:W2:Y:S04]  /*1840*/  LD.E R21, desc[UR16][R12.64+0x14] ;  /* 0x000014100c157980 */ /* 0x000ea8000c101900 */
[----:B------:R-:W4:Y:S01]  /*1850*/  LD.E R25, desc[UR24][R12.64+0x1c] ;  /* 0x00001c180c197980 */ /* 0x000f22000c101900 */
[----:B---3--:R-:W-:-:S06]  /*1860*/  IMAD.WIDE R8, R2, 0x4, R8 ;  /* 0x0000000402087825 */ /* 0x008fcc00078e0208 */
[----:B------:R-:W3:Y:S01]  /*1870*/  LD.E R8, desc[UR10][R8.64] ;  /* 0x0000000a08087980 */ /* 0x000ee2000c101900 */
[----:B------:R-:W-:-:S03]  /*1880*/  IMAD R6, R24, R7, R20 ;  /* 0x0000000718067224 */ /* 0x000fc600078e0214 */
[----:B------:R-:W2:Y:S04]  /*1890*/  LD.E R7, desc[UR6][R18.64] ;  /* 0x0000000612077980 */ /* 0x000ea8000c101900 */
[----:B------:R-:W4:Y:S04]  /*18a0*/  LD.E R20, desc[UR12][R12.64+0x10] ;  /* 0x0000100c0c147980 */ /* 0x000f28000c101900 */
[----:B------:R0:W4:Y:S04]  /*18b0*/  LD.E R9, desc[UR14][R14.64] ;  /* 0x0000000e0e097980 */ /* 0x000128000c101900 */
[----:B------:R-:W2:Y:S04]  /*18c0*/  LD.E R18, desc[UR4][R12.64+0x8] ;  /* 0x000008040c127980 */ /* 0x000ea8000c101900 */
[----:B------:R-:W3:Y:S04]  /*18d0*/  LD.E R19, desc[UR8][R12.64+0xc] ;  /* 0x00000c080c137980 */ /* 0x000ee8000c101900 */
[----:B------:R-:W0:Y:S04]  /*18e0*/  LDG.E.64 R14, desc[UR22][R28.64+0x30] ;  /* 0x000030161c0e7981 */ /* 0x000e28000c1e1b00 */
[----:B------:R1:W4:Y:S04]  /*18f0*/  LD.E R24, desc[UR20][R12.64+0x18] ;  /* 0x000018140c187980 */ /* 0x000328000c101900 */
[----:B------:R-:W1:Y:S01]  /*1900*/  LDG.E.64 R12, desc[UR6][R28.64+0x38] ;  /* 0x000038061c0c7981 */ /* 0x000e62000c1e1b00 */
[----:B------:R-:W-:-:S02]  /*1910*/  R2UR UR18, R22 ;  /* 0x00000000161272ca */ /* 0x000fc400000e0000 */
[----:B------:R-:W-:Y:S01]  /*1920*/  R2UR UR19, R23 ;  /* 0x00000000171372ca */ /* 0x000fe200000e0000 */
[----:B------:R-:W-:-:S12]  /*1930*/  IMAD.WIDE R26, R2, 0x4, R26 ;  /* 0x00000004021a7825 */ /* 0x000fd800078e021a */
[----:B------:R-:W4:Y:S01]  /*1940*/  LD.E R26, desc[UR18][R26.64] ;  /* 0x000000121a1a7980 */ /* 0x000f22000c101900 */
[----:B0-----:R-:W-:-:S06]  /*1950*/  IMAD.WIDE R14, R2, 0x4, R14 ;  /* 0x00000004020e7825 */ /* 0x001fcc00078e020e */
[----:B------:R-:W4:Y:S01]  /*1960*/  LD.E R15, desc[UR4][R14.64] ;  /* 0x000000040e0f7980 */ /* 0x000f22000c101900 */
[----:B-1----:R-:W-:-:S05]  /*1970*/  IMAD.WIDE R12, R2, 0x4, R12 ;  /* 0x00000004020c7825 */ /* 0x002fca00078e020c */
[----:B------:R-:W4:Y:S01]  /*1980*/  LD.E R14, desc[UR6][R12.64] ;  /* 0x000000060c0e7980 */ /* 0x000f22000c101900 */
[----:B--2---:R-:W-:-:S04]  /*1990*/  IMAD R6, R18, R7, R6 ;  /* 0x0000000712067224 */ /* 0x004fc800078e0206 */
[----:B---3--:R-:W-:-:S04]  /*19a0*/  IMAD R6, R19, R8, R6 ;  /* 0x0000000813067224 */ /* 0x008fc800078e0206 */
[----:B----4-:R-:W-:-:S04]  /*19b0*/  IMAD R6, R20, R9, R6 ;  /* 0x0000000914067224 */ /* 0x010fc800078e0206 */
[----:B------:R-:W-:Y:S02]  /*19c0*/  IMAD R6, R21, R26, R6 ;  /* 0x0000001a15067224 */ /* 0x000fe400078e0206 */
[----:B------:R-:W-:Y:S02]  /*19d0*/  VIADD R5, R5, 0x8 ;  /* 0x0000000805057836 */ /* 0x000fe40000000000 */
[----:B------:R-:W-:-:S04]  /*19e0*/  IMAD R6, R24, R15, R6 ;  /* 0x0000000f18067224 */ /* 0x000fc800078e0206 */
[----:B------:R-:W-:-:S07]  /*19f0*/  IMAD R25, R25, R14, R6 ;  /* 0x0000000e19197224 */ /* 0x000fce00078e0206 */
.L_x_25:
[----:B------:R-:W-:Y:S05]  /*1a00*/  @!P1 BRA `(.L_x_24) ;  /* 0x0000000400149947 */ /* 0x000fea0003800000 */
[----:B------:R-:W-:Y:S02]  /*1a10*/  ISETP.GE.U32.AND P0, PT, R4, 0x4, PT ;  /* 0x000000040400780c */ /* 0x000fe40003f06070 */
[----:B------:R-:W-:-:S04]  /*1a20*/  LOP3.LUT R0, R0, 0x3, RZ, 0xc0, !PT ;  /* 0x0000000300007812 */ /* 0x000fc800078ec0ff */
[----:B------:R-:W-:-:S07]  /*1a30*/  ISETP.NE.AND P1, PT, R0, RZ, PT ;  /* 0x000000ff0000720c */ /* 0x000fce0003f25270 */
[----:B------:R-:W-:Y:S06]  /*1a40*/  @!P0 BRA `(.L_x_26) ;  /* 0x0000000000988947 */ /* 0x000fec0003800000 */
[----:B------:R-:W0:Y:S01]  /*1a50*/  LDC.64 R6, c[0x0][0x388] ;  /* 0x0000e200ff067b82 */ /* 0x000e220000000a00 */
[C---:B------:R-:W-:Y:S02]  /*1a60*/  R2UR UR4, R22.reuse ;  /* 0x00000000160472ca */ /* 0x040fe400000e0000 */
[C---:B------:R-:W-:Y:S02]  /*1a70*/  R2UR UR5, R23.reuse ;  /* 0x00000000170572ca */ /* 0x040fe400000e0000 */
[C---:B------:R-:W-:Y:S02]  /*1a80*/  R2UR UR6, R22.reuse ;  /* 0x00000000160672ca */ /* 0x040fe400000e0000 */
[C---:B------:R-:W-:Y:S02]  /*1a90*/  R2UR UR7, R23.reuse ;  /* 0x00000000170772ca */ /* 0x040fe400000e0000 */
[----:B------:R-:W-:Y:S02]  /*1aa0*/  R2UR UR8, R22 ;  /* 0x00000000160872ca */ /* 0x000fe400000e0000 */
[----:B------:R-:W-:Y:S01]  /*1ab0*/  R2UR UR9, R23 ;  /* 0x00000000170972ca */ /* 0x000fe200000e0000 */
[----:B0-----:R-:W-:-:S05]  /*1ac0*/  IMAD.WIDE.U32 R18, R5, 0x8, R6 ;  /* 0x0000000805127825 */ /* 0x001fca00078e0006 */
[----:B------:R-:W2:Y:S04]  /*1ad0*/  LDG.E.64 R6, desc[UR4][R18.64] ;  /* 0x0000000412067981 */ /* 0x000ea8000c1e1b00 */
[----:B------:R-:W3:Y:S04]  /*1ae0*/  LDG.E.64 R12, desc[UR6][R18.64+0x8] ;  /* 0x00000806120c7981 */ /* 0x000ee8000c1e1b00 */
[----:B------:R-:W4:Y:S04]  /*1af0*/  LDG.E.64 R14, desc[UR8][R18.64+0x10] ;  /* 0x00001008120e7981 */ /* 0x000f28000c1e1b00 */
[----:B------:R-:W4:Y:S01]  /*1b00*/  LDG.E.64 R8, desc[UR4][R18.64+0x18] ;  /* 0x0000180412087981 */ /* 0x000f22000c1e1b00 */
[----:B------:R-:W-:-:S02]  /*1b10*/  R2UR UR10, R22 ;  /* 0x00000000160a72ca */ /* 0x000fc400000e0000 */
[C---:B------:R-:W-:Y:S02]  /*1b20*/  R2UR UR11, R23.reuse ;  /* 0x00000000170b72ca */ /* 0x040fe400000e0000 */
[C---:B------:R-:W-:Y:S02]  /*1b30*/  R2UR UR14, R22.reuse ;  /* 0x00000000160e72ca */ /* 0x040fe400000e0000 */
[C---:B------:R-:W-:Y:S02]  /*1b40*/  R2UR UR15, R23.reuse ;  /* 0x00000000170f72ca */ /* 0x040fe400000e0000 */
[C---:B------:R-:W-:Y:S02]  /*1b50*/  R2UR UR12, R22.reuse ;  /* 0x00000000160c72ca */ /* 0x040fe400000e0000 */
[----:B------:R-:W-:Y:S02]  /*1b60*/  R2UR UR13, R23 ;  /* 0x00000000170d72ca */ /* 0x000fe400000e0000 */
[----:B------:R-:W-:-:S02]  /*1b70*/  R2UR UR16, R22 ;  /* 0x00000000161072ca */ /* 0x000fc400000e0000 */
[----:B------:R-:W-:Y:S01]  /*1b80*/  R2UR UR17, R23 ;  /* 0x00000000171172ca */ /* 0x000fe200000e0000 */
[----:B--2---:R-:W-:-:S04]  /*1b90*/  IMAD.WIDE R20, R2, 0x4, R6 ;  /* 0x0000000402147825 */ /* 0x004fc800078e0206 */
[----:B-----5:R-:W-:Y:S01]  /*1ba0*/  IMAD.WIDE.U32 R6, R5, 0x4, R10 ;  /* 0x0000000405067825 */ /* 0x020fe200078e000a */
[----:B------:R-:W2:Y:S03]  /*1bb0*/  LD.E R4, desc[UR6][R20.64] ;  /* 0x0000000614047980 */ /* 0x000ea6000c101900 */
[C---:B---3--:R-:W-:Y:S01]  /*1bc0*/  IMAD.WIDE R12, R2.reuse, 0x4, R12 ;  /* 0x00000004020c7825 */ /* 0x048fe200078e020c */
[----:B------:R-:W2:Y:S03]  /*1bd0*/  LD.E R18, desc[UR4][R6.64] ;  /* 0x0000000406127980 */ /* 0x000ea6000c101900 */
[C---:B----4-:R-:W-:Y:S01]  /*1be0*/  IMAD.WIDE R14, R2.reuse, 0x4, R14 ;  /* 0x00000004020e7825 */ /* 0x050fe200078e020e */
[----:B------:R-:W3:Y:S04]  /*1bf0*/  LD.E R19, desc[UR8][R6.64+0x4] ;  /* 0x0000040806137980 */ /* 0x000ee8000c101900 */
[----:B------:R-:W3:Y:S01]  /*1c00*/  LD.E R12, desc[UR10][R12.64] ;  /* 0x0000000a0c0c7980 */ /* 0x000ee2000c101900 */
[----:B------:R-:W-:-:S03]  /*1c10*/  IMAD.WIDE R8, R2, 0x4, R8 ;  /* 0x0000000402087825 */ /* 0x000fc600078e0208 */
[----:B------:R-:W4:Y:S04]  /*1c20*/  LD.E R14, desc[UR14][R14.64] ;  /* 0x0000000e0e0e7980 */ /* 0x000f28000c101900 */
[----:B------:R-:W4:Y:S04]  /*1c30*/  LD.E R27, desc[UR12][R6.64+0x8] ;  /* 0x0000080c061b7980 */ /* 0x000f28000c101900 */
[----:B------:R-:W4:Y:S04]  /*1c40*/  LD.E R21, desc[UR6][R6.64+0xc] ;  /* 0x00000c0606157980 */ /* 0x000f28000c101900 */
[----:B------:R-:W4:Y:S01]  /*1c50*/  LD.E R8, desc[UR16][R8.64] ;  /* 0x0000001008087980 */ /* 0x000f22000c101900 */
[----:B------:R-:W-:Y:S01]  /*1c60*/  IADD3 R5, PT, PT, R5, 0x4, RZ ;  /* 0x0000000405057810 */ /* 0x000fe20007ffe0ff */
[----:B--2---:R-:W-:-:S04]  /*1c70*/  IMAD R4, R18, R4, R25 ;  /* 0x0000000412047224 */ /* 0x004fc800078e0219 */
[----:B---3--:R-:W-:-:S04]  /*1c80*/  IMAD R4, R19, R12, R4 ;  /* 0x0000000c13047224 */ /* 0x008fc800078e0204 */
[----:B----4-:R-:W-:-:S04]  /*1c90*/  IMAD R4, R27, R14, R4 ;  /* 0x0000000e1b047224 */ /* 0x010fc800078e0204 */
[----:B------:R-:W-:-:S07]  /*1ca0*/  IMAD R25, R21, R8, R4 ;  /* 0x0000000815197224 */ /* 0x000fce00078e0204 */
.L_x_26:
[----:B------:R-:W-:Y:S05]  /*1cb0*/  @!P1 BRA `(.L_x_24) ;  /* 0x0000000000689947 */ /* 0x000fea0003800000 */
[----:B------:R-:W0:Y:S01]  /*1cc0*/  LDC.64 R6, c[0x0][0x388] ;  /* 0x0000e200ff067b82 */ /* 0x000e220000000a00 */
[----:B-----5:R-:W-:-:S04]  /*1cd0*/  IMAD.WIDE.U32 R10, R5, 0x4, R10 ;  /* 0x00000004050a7825 */ /* 0x020fc800078e000a */
[----:B------:R-:W-:Y:S02]  /*1ce0*/  IMAD.MOV R0, RZ, RZ, -R0 ;  /* 0x000000ffff007224 */ /* 0x000fe400078e0a00 */
[----:B0-----:R-:W-:-:S04]  /*1cf0*/  IMAD.WIDE.U32 R4, R5, 0x8, R6 ;  /* 0x0000000805047825 */ /* 0x001fc800078e0006 */
[----:B------:R-:W-:Y:S02]  /*1d00*/  IMAD.MOV.U32 R9, RZ, RZ, R4 ;  /* 0x000000ffff097224 */ /* 0x000fe400078e0004 */
[----:B------:R-:W-:-:S07]  /*1d10*/  IMAD.MOV.U32 R12, RZ, RZ, R5 ;  /* 0x000000ffff0c7224 */ /* 0x000fce00078e0005 */
.L_x_27:
[----:B------:R-:W-:Y:S01]  /*1d20*/  R2UR UR4, R22 ;  /* 0x00000000160472ca */ /* 0x000fe200000e0000 */
[----:B------:R-:W-:Y:S01]  /*1d30*/  IMAD.MOV.U32 R6, RZ, RZ, R9 ;  /* 0x000000ffff067224 */ /* 0x000fe200078e0009 */
[----:B------:R-:W-:Y:S01]  /*1d40*/  R2UR UR5, R23 ;  /* 0x00000000170572ca */ /* 0x000fe200000e0000 */
[----:B------:R-:W-:-:S12]  /*1d50*/  IMAD.MOV.U32 R7, RZ, RZ, R12 ;  /* 0x000000ffff077224 */ /* 0x000fd800078e000c */
[----:B------:R0:W2:Y:S01]  /*1d60*/  LDG.E.64 R4, desc[UR4][R6.64] ;  /* 0x0000000406047981 */ /* 0x0000a2000c1e1b00 */
[----:B------:R-:W-:Y:S02]  /*1d70*/  R2UR UR6, R22 ;  /* 0x00000000160672ca */ /* 0x000fe400000e0000 */
[----:B------:R-:W-:Y:S02]  /*1d80*/  R2UR UR7, R23 ;  /* 0x00000000170772ca */ /* 0x000fe400000e0000 */
[----:B0-----:R-:W-:Y:S01]  /*1d90*/  MOV R6, R10 ;  /* 0x0000000a00067202 */ /* 0x001fe20000000f00 */
[----:B------:R-:W-:-:S05]  /*1da0*/  IMAD.MOV.U32 R7, RZ, RZ, R11 ;  /* 0x000000ffff077224 */ /* 0x000fca00078e000b */
[----:B------:R-:W3:Y:S01]  /*1db0*/  LD.E R8, desc[UR4][R6.64] ;  /* 0x0000000406087980 */ /* 0x000ee2000c101900 */
[----:B--2---:R-:W-:-:S06]  /*1dc0*/  IMAD.WIDE R4, R2, 0x4, R4 ;  /* 0x0000000402047825 */ /* 0x004fcc00078e0204 */
[----:B------:R-:W3:Y:S01]  /*1dd0*/  LD.E R4, desc[UR6][R4.64] ;  /* 0x0000000604047980 */ /* 0x000ee2000c101900 */
[----:B------:R-:W-:-:S05]  /*1de0*/  VIADD R0, R0, 0x1 ;  /* 0x0000000100007836 */ /* 0x000fca0000000000 */
[----:B------:R-:W-:Y:S02]  /*1df0*/  ISETP.NE.AND P0, PT, R0, RZ, PT ;  /* 0x000000ff0000720c */ /* 0x000fe40003f05270 */
[----:B------:R-:W-:Y:S02]  /*1e00*/  IADD3 R9, P1, PT, R9, 0x8, RZ ;  /* 0x0000000809097810 */ /* 0x000fe40007f3e0ff */
[----:B------:R-:W-:-:S03]  /*1e10*/  IADD3 R10, P2, PT, R10, 0x4, RZ ;  /* 0x000000040a0a7810 */ /* 0x000fc60007f5e0ff */
[----:B------:R-:W-:Y:S02]  /*1e20*/  IMAD.X R12, RZ, RZ, R12, P1 ;  /* 0x000000ffff0c7224 */ /* 0x000fe400008e060c */
[----:B------:R-:W-:Y:S02]  /*1e30*/  IMAD.X R11, RZ, RZ, R11, P2 ;  /* 0x000000ffff0b7224 */ /* 0x000fe400010e060b */
[----:B---3--:R-:W-:Y:S02]  /*1e40*/  IMAD R25, R8, R4, R25 ;  /* 0x0000000408197224 */ /* 0x008fe400078e0219 */
[----:B------:R-:W-:Y:S05]  /*1e50*/  @P0 BRA `(.L_x_27) ;  /* 0xfffffffc00b00947 */ /* 0x000fea000383ffff */
.L_x_24:
[----:B------:R-:W-:Y:S05]  /*1e60*/  BSYNC.RECONVERGENT B0 ;  /* 0x0000000000007941 */ /* 0x000fea0003800200 */
.L_x_21:
[----:B------:R-:W-:Y:S01]  /*1e70*/  R2UR UR4, R22 ;  /* 0x00000000160472ca */ /* 0x000fe200000e0000 */
[----:B------:R-:W-:Y:S01]  /*1e80*/  IMAD.WIDE.U32 R16, R3, 0x8, R16 ;  /* 0x0000000803107825 */ /* 0x000fe200078e0010 */
[----:B------:R-:W-:-:S13]  /*1e90*/  R2UR UR5, R23 ;  /* 0x00000000170572ca */ /* 0x000fda00000e0000 */
[----:B------:R-:W2:Y:S02]  /*1ea0*/  LD.E.64 R16, desc[UR4][R16.64] ;  /* 0x0000000410107980 */ /* 0x000ea4000c101b00 */
[----:B--2---:R-:W-:-:S05]  /*1eb0*/  IMAD.WIDE R2, R2, 0x4, R16 ;  /* 0x0000000402027825 */ /* 0x004fca00078e0210 */
[----:B------:R-:W-:Y:S01]  /*1ec0*/  ST.E desc[UR4][R2.64], R25 ;  /* 0x0000001902007985 */ /* 0x000fe2000c101904 */
[----:B------:R-:W-:Y:S05]  /*1ed0*/  EXIT ;  /* 0x000000000000794d */ /* 0x000fea0003800000 */
.L_x_28:
[----:B------:R-:W-:-:S00]  /*1ee0*/  BRA `(.L_x_28) ;  /* 0xfffffffc00fc7947 */ /* 0x000fc0000383ffff */
[----:B------:R-:W-:-:S00]  /*1ef0*/  NOP ;  /* 0x0000000000007918 */ /* 0x000fc00000000000 */
        /* <DEDUP_REMOVED lines=8> */
.L_x_29:


//--------------------- .nv.shared.reserved.0     --------------------------
	.section	.nv.shared.reserved.0,"aw",@nobits
	.weak		__nv_reservedSMEM_offset_0_alias
	.size		__nv_reservedSMEM_offset_0_alias, 0, 64
	.other		__nv_reservedSMEM_offset_0_alias,@"STO_CUDA_RESERVED_SHARED STV_DEFAULT"
__nv_reservedSMEM_offset_0_alias:
	.zero		0
	.zero		64


//--------------------- .nv.constant0._Z20matrixMultiplicationPPiS0_i --------------------------
	.section	.nv.constant0._Z20matrixMultiplicationPPiS0_i,"a",@progbits
	.sectionflags	@""
	.align	4
.nv.constant0._Z20matrixMultiplicationPPiS0_i:
	.zero		916


//--------------------- SYMBOLS --------------------------

	.type		.nv.reservedSmem.offset0,@object
	.size		.nv.reservedSmem.offset0,0x4
	.type		malloc,@function
